//
// Generated by NVIDIA NVVM Compiler
//
// Compiler Build ID: CL-36424714
// Cuda compilation tools, release 13.0, V13.0.88
// Based on NVVM 20.0.0
//

.version 9.0
.target sm_100
.address_size 64

	// .globl	_Z16MatrixSumElementPfS_S_i

.visible .entry _Z16MatrixSumElementPfS_S_i(
	.param .u64 .ptr .align 1 _Z16MatrixSumElementPfS_S_i_param_0,
	.param .u64 .ptr .align 1 _Z16MatrixSumElementPfS_S_i_param_1,
	.param .u64 .ptr .align 1 _Z16MatrixSumElementPfS_S_i_param_2,
	.param .u32 _Z16MatrixSumElementPfS_S_i_param_3
)
{
	.reg .pred 	%p<2>;
	.reg .b32 	%r<14>;
	.reg .b32 	%f<4>;
	.reg .b64 	%rd<11>;

	ld.param.u64 	%rd1, [_Z16MatrixSumElementPfS_S_i_param_0];
	ld.param.u64 	%rd2, [_Z16MatrixSumElementPfS_S_i_param_1];
	ld.param.u64 	%rd3, [_Z16MatrixSumElementPfS_S_i_param_2];
	ld.param.u32 	%r2, [_Z16MatrixSumElementPfS_S_i_param_3];
	mov.u32 	%r4, %ctaid.x;
	mov.u32 	%r5, %ntid.x;
	mov.u32 	%r6, %tid.x;
	mad.lo.s32 	%r7, %r4, %r5, %r6;
	mov.u32 	%r8, %ctaid.y;
	mov.u32 	%r9, %ntid.y;
	mov.u32 	%r10, %tid.y;
	mad.lo.s32 	%r11, %r8, %r9, %r10;
	mad.lo.s32 	%r1, %r2, %r11, %r7;
	max.s32 	%r13, %r7, %r11;
	setp.ge.s32 	%p1, %r13, %r2;
	@%p1 bra 	$L__BB0_2;
	cvta.to.global.u64 	%rd4, %rd1;
	cvta.to.global.u64 	%rd5, %rd2;
	cvta.to.global.u64 	%rd6, %rd3;
	mul.wide.s32 	%rd7, %r1, 4;
	add.s64 	%rd8, %rd4, %rd7;
	ld.global.f32 	%f1, [%rd8];
	add.s64 	%rd9, %rd5, %rd7;
	ld.global.f32 	%f2, [%rd9];
	add.f32 	%f3, %f1, %f2;
	add.s64 	%rd10, %rd6, %rd7;
	st.global.f32 	[%rd10], %f3;
$L__BB0_2:
	ret;

}
	// .globl	_Z6perRowPfS_S_i
.visible .entry _Z6perRowPfS_S_i(
	.param .u64 .ptr .align 1 _Z6perRowPfS_S_i_param_0,
	.param .u64 .ptr .align 1 _Z6perRowPfS_S_i_param_1,
	.param .u64 .ptr .align 1 _Z6perRowPfS_S_i_param_2,
	.param .u32 _Z6perRowPfS_S_i_param_3
)
{
	.reg .pred 	%p<11>;
	.reg .b32 	%r<37>;
	.reg .b32 	%f<88>;
	.reg .b64 	%rd<26>;

	ld.param.u64 	%rd7, [_Z6perRowPfS_S_i_param_0];
	ld.param.u64 	%rd8, [_Z6perRowPfS_S_i_param_1];
	ld.param.u64 	%rd9, [_Z6perRowPfS_S_i_param_2];
	ld.param.u32 	%r23, [_Z6perRowPfS_S_i_param_3];
	cvta.to.global.u64 	%rd1, %rd9;
	cvta.to.global.u64 	%rd2, %rd8;
	cvta.to.global.u64 	%rd3, %rd7;
	mov.u32 	%r24, %ctaid.x;
	mov.u32 	%r25, %ntid.x;
	mov.u32 	%r26, %tid.x;
	mad.lo.s32 	%r1, %r24, %r25, %r26;
	setp.ge.s32 	%p1, %r1, %r23;
	@%p1 bra 	$L__BB1_14;
	mul.lo.s32 	%r2, %r23, %r1;
	setp.lt.s32 	%p2, %r23, 1;
	@%p2 bra 	$L__BB1_14;
	and.b32  	%r3, %r23, 15;
	setp.lt.u32 	%p3, %r23, 16;
	mov.b32 	%r33, 0;
	@%p3 bra 	$L__BB1_5;
	and.b32  	%r33, %r23, 2147483632;
	neg.s32 	%r31, %r33;
	add.s64 	%rd4, %rd3, 32;
	add.s64 	%rd5, %rd2, 32;
	add.s64 	%rd6, %rd1, 32;
	mov.u32 	%r30, %r2;
$L__BB1_4:
	.pragma "nounroll";
	mul.wide.s32 	%rd10, %r30, 4;
	add.s64 	%rd11, %rd4, %rd10;
	add.s64 	%rd12, %rd5, %rd10;
	add.s64 	%rd13, %rd6, %rd10;
	ld.global.f32 	%f1, [%rd11+-32];
	ld.global.f32 	%f2, [%rd12+-32];
	add.f32 	%f3, %f1, %f2;
	st.global.f32 	[%rd13+-32], %f3;
	ld.global.f32 	%f4, [%rd11+-28];
	ld.global.f32 	%f5, [%rd12+-28];
	add.f32 	%f6, %f4, %f5;
	st.global.f32 	[%rd13+-28], %f6;
	ld.global.f32 	%f7, [%rd11+-24];
	ld.global.f32 	%f8, [%rd12+-24];
	add.f32 	%f9, %f7, %f8;
	st.global.f32 	[%rd13+-24], %f9;
	ld.global.f32 	%f10, [%rd11+-20];
	ld.global.f32 	%f11, [%rd12+-20];
	add.f32 	%f12, %f10, %f11;
	st.global.f32 	[%rd13+-20], %f12;
	ld.global.f32 	%f13, [%rd11+-16];
	ld.global.f32 	%f14, [%rd12+-16];
	add.f32 	%f15, %f13, %f14;
	st.global.f32 	[%rd13+-16], %f15;
	ld.global.f32 	%f16, [%rd11+-12];
	ld.global.f32 	%f17, [%rd12+-12];
	add.f32 	%f18, %f16, %f17;
	st.global.f32 	[%rd13+-12], %f18;
	ld.global.f32 	%f19, [%rd11+-8];
	ld.global.f32 	%f20, [%rd12+-8];
	add.f32 	%f21, %f19, %f20;
	st.global.f32 	[%rd13+-8], %f21;
	ld.global.f32 	%f22, [%rd11+-4];
	ld.global.f32 	%f23, [%rd12+-4];
	add.f32 	%f24, %f22, %f23;
	st.global.f32 	[%rd13+-4], %f24;
	ld.global.f32 	%f25, [%rd11];
	ld.global.f32 	%f26, [%rd12];
	add.f32 	%f27, %f25, %f26;
	st.global.f32 	[%rd13], %f27;
	ld.global.f32 	%f28, [%rd11+4];
	ld.global.f32 	%f29, [%rd12+4];
	add.f32 	%f30, %f28, %f29;
	st.global.f32 	[%rd13+4], %f30;
	ld.global.f32 	%f31, [%rd11+8];
	ld.global.f32 	%f32, [%rd12+8];
	add.f32 	%f33, %f31, %f32;
	st.global.f32 	[%rd13+8], %f33;
	ld.global.f32 	%f34, [%rd11+12];
	ld.global.f32 	%f35, [%rd12+12];
	add.f32 	%f36, %f34, %f35;
	st.global.f32 	[%rd13+12], %f36;
	ld.global.f32 	%f37, [%rd11+16];
	ld.global.f32 	%f38, [%rd12+16];
	add.f32 	%f39, %f37, %f38;
	st.global.f32 	[%rd13+16], %f39;
	ld.global.f32 	%f40, [%rd11+20];
	ld.global.f32 	%f41, [%rd12+20];
	add.f32 	%f42, %f40, %f41;
	st.global.f32 	[%rd13+20], %f42;
	ld.global.f32 	%f43, [%rd11+24];
	ld.global.f32 	%f44, [%rd12+24];
	add.f32 	%f45, %f43, %f44;
	st.global.f32 	[%rd13+24], %f45;
	ld.global.f32 	%f46, [%rd11+28];
	ld.global.f32 	%f47, [%rd12+28];
	add.f32 	%f48, %f46, %f47;
	st.global.f32 	[%rd13+28], %f48;
	add.s32 	%r31, %r31, 16;
	add.s32 	%r30, %r30, 16;
	setp.ne.s32 	%p4, %r31, 0;
	@%p4 bra 	$L__BB1_4;
$L__BB1_5:
	setp.eq.s32 	%p5, %r3, 0;
	@%p5 bra 	$L__BB1_14;
	and.b32  	%r11, %r23, 7;
	setp.lt.u32 	%p6, %r3, 8;
	@%p6 bra 	$L__BB1_8;
	add.s32 	%r28, %r33, %r2;
	mul.wide.s32 	%rd14, %r28, 4;
	add.s64 	%rd15, %rd3, %rd14;
	ld.global.f32 	%f49, [%rd15];
	add.s64 	%rd16, %rd2, %rd14;
	ld.global.f32 	%f50, [%rd16];
	add.f32 	%f51, %f49, %f50;
	add.s64 	%rd17, %rd1, %rd14;
	st.global.f32 	[%rd17], %f51;
	ld.global.f32 	%f52, [%rd15+4];
	ld.global.f32 	%f53, [%rd16+4];
	add.f32 	%f54, %f52, %f53;
	st.global.f32 	[%rd17+4], %f54;
	ld.global.f32 	%f55, [%rd15+8];
	ld.global.f32 	%f56, [%rd16+8];
	add.f32 	%f57, %f55, %f56;
	st.global.f32 	[%rd17+8], %f57;
	ld.global.f32 	%f58, [%rd15+12];
	ld.global.f32 	%f59, [%rd16+12];
	add.f32 	%f60, %f58, %f59;
	st.global.f32 	[%rd17+12], %f60;
	ld.global.f32 	%f61, [%rd15+16];
	ld.global.f32 	%f62, [%rd16+16];
	add.f32 	%f63, %f61, %f62;
	st.global.f32 	[%rd17+16], %f63;
	ld.global.f32 	%f64, [%rd15+20];
	ld.global.f32 	%f65, [%rd16+20];
	add.f32 	%f66, %f64, %f65;
	st.global.f32 	[%rd17+20], %f66;
	ld.global.f32 	%f67, [%rd15+24];
	ld.global.f32 	%f68, [%rd16+24];
	add.f32 	%f69, %f67, %f68;
	st.global.f32 	[%rd17+24], %f69;
	ld.global.f32 	%f70, [%rd15+28];
	ld.global.f32 	%f71, [%rd16+28];
	add.f32 	%f72, %f70, %f71;
	st.global.f32 	[%rd17+28], %f72;
	add.s32 	%r33, %r33, 8;
$L__BB1_8:
	setp.eq.s32 	%p7, %r11, 0;
	@%p7 bra 	$L__BB1_14;
	and.b32  	%r14, %r23, 3;
	setp.lt.u32 	%p8, %r11, 4;
	@%p8 bra 	$L__BB1_11;
	add.s32 	%r29, %r33, %r2;
	mul.wide.s32 	%rd18, %r29, 4;
	add.s64 	%rd19, %rd3, %rd18;
	ld.global.f32 	%f73, [%rd19];
	add.s64 	%rd20, %rd2, %rd18;
	ld.global.f32 	%f74, [%rd20];
	add.f32 	%f75, %f73, %f74;
	add.s64 	%rd21, %rd1, %rd18;
	st.global.f32 	[%rd21], %f75;
	ld.global.f32 	%f76, [%rd19+4];
	ld.global.f32 	%f77, [%rd20+4];
	add.f32 	%f78, %f76, %f77;
	st.global.f32 	[%rd21+4], %f78;
	ld.global.f32 	%f79, [%rd19+8];
	ld.global.f32 	%f80, [%rd20+8];
	add.f32 	%f81, %f79, %f80;
	st.global.f32 	[%rd21+8], %f81;
	ld.global.f32 	%f82, [%rd19+12];
	ld.global.f32 	%f83, [%rd20+12];
	add.f32 	%f84, %f82, %f83;
	st.global.f32 	[%rd21+12], %f84;
	add.s32 	%r33, %r33, 4;
$L__BB1_11:
	setp.eq.s32 	%p9, %r14, 0;
	@%p9 bra 	$L__BB1_14;
	add.s32 	%r36, %r33, %r2;
	neg.s32 	%r35, %r14;
$L__BB1_13:
	.pragma "nounroll";
	mul.wide.s32 	%rd22, %r36, 4;
	add.s64 	%rd23, %rd1, %rd22;
	add.s64 	%rd24, %rd2, %rd22;
	add.s64 	%rd25, %rd3, %rd22;
	ld.global.f32 	%f85, [%rd25];
	ld.global.f32 	%f86, [%rd24];
	add.f32 	%f87, %f85, %f86;
	st.global.f32 	[%rd23], %f87;
	add.s32 	%r36, %r36, 1;
	add.s32 	%r35, %r35, 1;
	setp.ne.s32 	%p10, %r35, 0;
	@%p10 bra 	$L__BB1_13;
$L__BB1_14:
	ret;

}
	// .globl	_Z6perColPfS_S_i
.visible .entry _Z6perColPfS_S_i(
	.param .u64 .ptr .align 1 _Z6perColPfS_S_i_param_0,
	.param .u64 .ptr .align 1 _Z6perColPfS_S_i_param_1,
	.param .u64 .ptr .align 1 _Z6perColPfS_S_i_param_2,
	.param .u32 _Z6perColPfS_S_i_param_3
)
{
	.reg .pred 	%p<12>;
	.reg .b32 	%r<38>;
	.reg .b32 	%f<88>;
	.reg .b64 	%rd<101>;

	ld.param.u64 	%rd4, [_Z6perColPfS_S_i_param_0];
	ld.param.u64 	%rd5, [_Z6perColPfS_S_i_param_1];
	ld.param.u64 	%rd6, [_Z6perColPfS_S_i_param_2];
	ld.param.u32 	%r23, [_Z6perColPfS_S_i_param_3];
	cvta.to.global.u64 	%rd1, %rd6;
	cvta.to.global.u64 	%rd2, %rd5;
	cvta.to.global.u64 	%rd3, %rd4;
	mov.u32 	%r24, %ctaid.x;
	mov.u32 	%r25, %ntid.x;
	mov.u32 	%r26, %tid.x;
	mad.lo.s32 	%r1, %r24, %r25, %r26;
	setp.ge.s32 	%p1, %r1, %r23;
	setp.lt.s32 	%p2, %r23, 1;
	or.pred  	%p3, %p1, %p2;
	@%p3 bra 	$L__BB2_13;
	add.s32 	%r28, %r23, -1;
	and.b32  	%r2, %r23, 15;
	setp.lt.u32 	%p4, %r28, 15;
	mov.b32 	%r34, 0;
	@%p4 bra 	$L__BB2_4;
	and.b32  	%r34, %r23, 2147483632;
	neg.s32 	%r32, %r34;
	shl.b32 	%r5, %r23, 4;
	mul.wide.u32 	%rd11, %r23, 4;
	mov.u32 	%r31, %r1;
$L__BB2_3:
	.pragma "nounroll";
	mul.wide.s32 	%rd7, %r31, 4;
	add.s64 	%rd8, %rd3, %rd7;
	ld.global.f32 	%f1, [%rd8];
	add.s64 	%rd9, %rd2, %rd7;
	ld.global.f32 	%f2, [%rd9];
	add.f32 	%f3, %f1, %f2;
	add.s64 	%rd10, %rd1, %rd7;
	st.global.f32 	[%rd10], %f3;
	add.s64 	%rd12, %rd8, %rd11;
	ld.global.f32 	%f4, [%rd12];
	add.s64 	%rd13, %rd9, %rd11;
	ld.global.f32 	%f5, [%rd13];
	add.f32 	%f6, %f4, %f5;
	add.s64 	%rd14, %rd10, %rd11;
	st.global.f32 	[%rd14], %f6;
	add.s64 	%rd15, %rd12, %rd11;
	ld.global.f32 	%f7, [%rd15];
	add.s64 	%rd16, %rd13, %rd11;
	ld.global.f32 	%f8, [%rd16];
	add.f32 	%f9, %f7, %f8;
	add.s64 	%rd17, %rd14, %rd11;
	st.global.f32 	[%rd17], %f9;
	add.s64 	%rd18, %rd15, %rd11;
	ld.global.f32 	%f10, [%rd18];
	add.s64 	%rd19, %rd16, %rd11;
	ld.global.f32 	%f11, [%rd19];
	add.f32 	%f12, %f10, %f11;
	add.s64 	%rd20, %rd17, %rd11;
	st.global.f32 	[%rd20], %f12;
	add.s64 	%rd21, %rd18, %rd11;
	ld.global.f32 	%f13, [%rd21];
	add.s64 	%rd22, %rd19, %rd11;
	ld.global.f32 	%f14, [%rd22];
	add.f32 	%f15, %f13, %f14;
	add.s64 	%rd23, %rd20, %rd11;
	st.global.f32 	[%rd23], %f15;
	add.s64 	%rd24, %rd21, %rd11;
	ld.global.f32 	%f16, [%rd24];
	add.s64 	%rd25, %rd22, %rd11;
	ld.global.f32 	%f17, [%rd25];
	add.f32 	%f18, %f16, %f17;
	add.s64 	%rd26, %rd23, %rd11;
	st.global.f32 	[%rd26], %f18;
	add.s64 	%rd27, %rd24, %rd11;
	ld.global.f32 	%f19, [%rd27];
	add.s64 	%rd28, %rd25, %rd11;
	ld.global.f32 	%f20, [%rd28];
	add.f32 	%f21, %f19, %f20;
	add.s64 	%rd29, %rd26, %rd11;
	st.global.f32 	[%rd29], %f21;
	add.s64 	%rd30, %rd27, %rd11;
	ld.global.f32 	%f22, [%rd30];
	add.s64 	%rd31, %rd28, %rd11;
	ld.global.f32 	%f23, [%rd31];
	add.f32 	%f24, %f22, %f23;
	add.s64 	%rd32, %rd29, %rd11;
	st.global.f32 	[%rd32], %f24;
	add.s64 	%rd33, %rd30, %rd11;
	ld.global.f32 	%f25, [%rd33];
	add.s64 	%rd34, %rd31, %rd11;
	ld.global.f32 	%f26, [%rd34];
	add.f32 	%f27, %f25, %f26;
	add.s64 	%rd35, %rd32, %rd11;
	st.global.f32 	[%rd35], %f27;
	add.s64 	%rd36, %rd33, %rd11;
	ld.global.f32 	%f28, [%rd36];
	add.s64 	%rd37, %rd34, %rd11;
	ld.global.f32 	%f29, [%rd37];
	add.f32 	%f30, %f28, %f29;
	add.s64 	%rd38, %rd35, %rd11;
	st.global.f32 	[%rd38], %f30;
	add.s64 	%rd39, %rd36, %rd11;
	ld.global.f32 	%f31, [%rd39];
	add.s64 	%rd40, %rd37, %rd11;
	ld.global.f32 	%f32, [%rd40];
	add.f32 	%f33, %f31, %f32;
	add.s64 	%rd41, %rd38, %rd11;
	st.global.f32 	[%rd41], %f33;
	add.s64 	%rd42, %rd39, %rd11;
	ld.global.f32 	%f34, [%rd42];
	add.s64 	%rd43, %rd40, %rd11;
	ld.global.f32 	%f35, [%rd43];
	add.f32 	%f36, %f34, %f35;
	add.s64 	%rd44, %rd41, %rd11;
	st.global.f32 	[%rd44], %f36;
	add.s64 	%rd45, %rd42, %rd11;
	ld.global.f32 	%f37, [%rd45];
	add.s64 	%rd46, %rd43, %rd11;
	ld.global.f32 	%f38, [%rd46];
	add.f32 	%f39, %f37, %f38;
	add.s64 	%rd47, %rd44, %rd11;
	st.global.f32 	[%rd47], %f39;
	add.s64 	%rd48, %rd45, %rd11;
	ld.global.f32 	%f40, [%rd48];
	add.s64 	%rd49, %rd46, %rd11;
	ld.global.f32 	%f41, [%rd49];
	add.f32 	%f42, %f40, %f41;
	add.s64 	%rd50, %rd47, %rd11;
	st.global.f32 	[%rd50], %f42;
	add.s64 	%rd51, %rd48, %rd11;
	ld.global.f32 	%f43, [%rd51];
	add.s64 	%rd52, %rd49, %rd11;
	ld.global.f32 	%f44, [%rd52];
	add.f32 	%f45, %f43, %f44;
	add.s64 	%rd53, %rd50, %rd11;
	st.global.f32 	[%rd53], %f45;
	add.s64 	%rd54, %rd51, %rd11;
	ld.global.f32 	%f46, [%rd54];
	add.s64 	%rd55, %rd52, %rd11;
	ld.global.f32 	%f47, [%rd55];
	add.f32 	%f48, %f46, %f47;
	add.s64 	%rd56, %rd53, %rd11;
	st.global.f32 	[%rd56], %f48;
	add.s32 	%r32, %r32, 16;
	add.s32 	%r31, %r31, %r5;
	setp.ne.s32 	%p5, %r32, 0;
	@%p5 bra 	$L__BB2_3;
$L__BB2_4:
	setp.eq.s32 	%p6, %r2, 0;
	@%p6 bra 	$L__BB2_13;
	and.b32  	%r11, %r23, 7;
	setp.lt.u32 	%p7, %r2, 8;
	@%p7 bra 	$L__BB2_7;
	mad.lo.s32 	%r29, %r34, %r23, %r1;
	mul.wide.s32 	%rd57, %r29, 4;
	add.s64 	%rd58, %rd3, %rd57;
	ld.global.f32 	%f49, [%rd58];
	add.s64 	%rd59, %rd2, %rd57;
	ld.global.f32 	%f50, [%rd59];
	add.f32 	%f51, %f49, %f50;
	add.s64 	%rd60, %rd1, %rd57;
	st.global.f32 	[%rd60], %f51;
	mul.wide.u32 	%rd61, %r23, 4;
	add.s64 	%rd62, %rd58, %rd61;
	ld.global.f32 	%f52, [%rd62];
	add.s64 	%rd63, %rd59, %rd61;
	ld.global.f32 	%f53, [%rd63];
	add.f32 	%f54, %f52, %f53;
	add.s64 	%rd64, %rd60, %rd61;
	st.global.f32 	[%rd64], %f54;
	add.s64 	%rd65, %rd62, %rd61;
	ld.global.f32 	%f55, [%rd65];
	add.s64 	%rd66, %rd63, %rd61;
	ld.global.f32 	%f56, [%rd66];
	add.f32 	%f57, %f55, %f56;
	add.s64 	%rd67, %rd64, %rd61;
	st.global.f32 	[%rd67], %f57;
	add.s64 	%rd68, %rd65, %rd61;
	ld.global.f32 	%f58, [%rd68];
	add.s64 	%rd69, %rd66, %rd61;
	ld.global.f32 	%f59, [%rd69];
	add.f32 	%f60, %f58, %f59;
	add.s64 	%rd70, %rd67, %rd61;
	st.global.f32 	[%rd70], %f60;
	add.s64 	%rd71, %rd68, %rd61;
	ld.global.f32 	%f61, [%rd71];
	add.s64 	%rd72, %rd69, %rd61;
	ld.global.f32 	%f62, [%rd72];
	add.f32 	%f63, %f61, %f62;
	add.s64 	%rd73, %rd70, %rd61;
	st.global.f32 	[%rd73], %f63;
	add.s64 	%rd74, %rd71, %rd61;
	ld.global.f32 	%f64, [%rd74];
	add.s64 	%rd75, %rd72, %rd61;
	ld.global.f32 	%f65, [%rd75];
	add.f32 	%f66, %f64, %f65;
	add.s64 	%rd76, %rd73, %rd61;
	st.global.f32 	[%rd76], %f66;
	add.s64 	%rd77, %rd74, %rd61;
	ld.global.f32 	%f67, [%rd77];
	add.s64 	%rd78, %rd75, %rd61;
	ld.global.f32 	%f68, [%rd78];
	add.f32 	%f69, %f67, %f68;
	add.s64 	%rd79, %rd76, %rd61;
	st.global.f32 	[%rd79], %f69;
	add.s64 	%rd80, %rd77, %rd61;
	ld.global.f32 	%f70, [%rd80];
	add.s64 	%rd81, %rd78, %rd61;
	ld.global.f32 	%f71, [%rd81];
	add.f32 	%f72, %f70, %f71;
	add.s64 	%rd82, %rd79, %rd61;
	st.global.f32 	[%rd82], %f72;
	add.s32 	%r34, %r34, 8;
$L__BB2_7:
	setp.eq.s32 	%p8, %r11, 0;
	@%p8 bra 	$L__BB2_13;
	and.b32  	%r14, %r23, 3;
	setp.lt.u32 	%p9, %r11, 4;
	@%p9 bra 	$L__BB2_10;
	mad.lo.s32 	%r30, %r34, %r23, %r1;
	mul.wide.s32 	%rd83, %r30, 4;
	add.s64 	%rd84, %rd3, %rd83;
	ld.global.f32 	%f73, [%rd84];
	add.s64 	%rd85, %rd2, %rd83;
	ld.global.f32 	%f74, [%rd85];
	add.f32 	%f75, %f73, %f74;
	add.s64 	%rd86, %rd1, %rd83;
	st.global.f32 	[%rd86], %f75;
	mul.wide.u32 	%rd87, %r23, 4;
	add.s64 	%rd88, %rd84, %rd87;
	ld.global.f32 	%f76, [%rd88];
	add.s64 	%rd89, %rd85, %rd87;
	ld.global.f32 	%f77, [%rd89];
	add.f32 	%f78, %f76, %f77;
	add.s64 	%rd90, %rd86, %rd87;
	st.global.f32 	[%rd90], %f78;
	add.s64 	%rd91, %rd88, %rd87;
	ld.global.f32 	%f79, [%rd91];
	add.s64 	%rd92, %rd89, %rd87;
	ld.global.f32 	%f80, [%rd92];
	add.f32 	%f81, %f79, %f80;
	add.s64 	%rd93, %rd90, %rd87;
	st.global.f32 	[%rd93], %f81;
	add.s64 	%rd94, %rd91, %rd87;
	ld.global.f32 	%f82, [%rd94];
	add.s64 	%rd95, %rd92, %rd87;
	ld.global.f32 	%f83, [%rd95];
	add.f32 	%f84, %f82, %f83;
	add.s64 	%rd96, %rd93, %rd87;
	st.global.f32 	[%rd96], %f84;
	add.s32 	%r34, %r34, 4;
$L__BB2_10:
	setp.eq.s32 	%p10, %r14, 0;
	@%p10 bra 	$L__BB2_13;
	mad.lo.s32 	%r37, %r34, %r23, %r1;
	neg.s32 	%r36, %r14;
$L__BB2_12:
	.pragma "nounroll";
	mul.wide.s32 	%rd97, %r37, 4;
	add.s64 	%rd98, %rd1, %rd97;
	add.s64 	%rd99, %rd2, %rd97;
	add.s64 	%rd100, %rd3, %rd97;
	ld.global.f32 	%f85, [%rd100];
	ld.global.f32 	%f86, [%rd99];
	add.f32 	%f87, %f85, %f86;
	st.global.f32 	[%rd98], %f87;
	add.s32 	%r37, %r37, %r23;
	add.s32 	%r36, %r36, 1;
	setp.ne.s32 	%p11, %r36, 0;
	@%p11 bra 	$L__BB2_12;
$L__BB2_13:
	ret;

}


// ===== COMPILED SASS (sm_100) =====

	.target	sm_100

	.elftype	@"ET_EXEC"


//--------------------- .note.nv.tkinfo           --------------------------
	.section	.note.nv.tkinfo,"",@"SHT_NOTE"
	.sectionflags	@"SHF_NOTE_NV_TKINFO"
	.tkinfo
        /*0018*/ 	.word	0x00000002
        /*0030*/ 	.string	""
        /*0030*/ 	.string	"ptxas"
        /*0030*/ 	.string	"Cuda compilation tools, release 13.0, V13.0.88"
        /*0030*/ 	.string	"Build cuda_13.0.r13.0/compiler.36424714_0"
        /*0030*/ 	.string	"-arch sm_100 -m 64 "



//--------------------- .note.nv.cuinfo           --------------------------
	.section	.note.nv.cuinfo,"",@"SHT_NOTE"
	.sectionflags	@"SHF_NOTE_NV_CUINFO"
        /*0018*/ 	.short	0x0002
        /*001a*/ 	.short	0x0064
        /*001c*/ 	.short	0x0082
	.zero		2


//--------------------- .nv.info                  --------------------------
	.section	.nv.info,"",@"SHT_CUDA_INFO"
	.align	4


	//----- nvinfo : EIATTR_REGCOUNT
	.align		4
        /*0000*/ 	.byte	0x04, 0x2f
        /*0002*/ 	.short	(.L_1 - .L_0)
	.align		4
.L_0:
        /*0004*/ 	.word	index@(_Z16MatrixSumElementPfS_S_i)
        /*0008*/ 	.word	0x0000000c


	//----- nvinfo : EIATTR_FRAME_SIZE
	.align		4
.L_1:
        /*000c*/ 	.byte	0x04, 0x11
        /*000e*/ 	.short	(.L_3 - .L_2)
	.align		4
.L_2:
        /*0010*/ 	.word	index@(_Z16MatrixSumElementPfS_S_i)
        /*0014*/ 	.word	0x00000000


	//----- nvinfo : EIATTR_REGCOUNT
	.align		4
.L_3:
        /*0018*/ 	.byte	0x04, 0x2f
        /*001a*/ 	.short	(.L_5 - .L_4)
	.align		4
.L_4:
        /*001c*/ 	.word	index@(_Z6perRowPfS_S_i)
        /*0020*/ 	.word	0x00000016


	//----- nvinfo : EIATTR_FRAME_SIZE
	.align		4
.L_5:
        /*0024*/ 	.byte	0x04, 0x11
        /*0026*/ 	.short	(.L_7 - .L_6)
	.align		4
.L_6:
        /*0028*/ 	.word	index@(_Z6perRowPfS_S_i)
        /*002c*/ 	.word	0x00000000


	//----- nvinfo : EIATTR_REGCOUNT
	.align		4
.L_7:
        /*0030*/ 	.byte	0x04, 0x2f
        /*0032*/ 	.short	(.L_9 - .L_8)
	.align		4
.L_8:
        /*0034*/ 	.word	index@(_Z6perColPfS_S_i)
        /*0038*/ 	.word	0x0000001c


	//----- nvinfo : EIATTR_FRAME_SIZE
	.align		4
.L_9:
        /*003c*/ 	.byte	0x04, 0x11
        /*003e*/ 	.short	(.L_11 - .L_10)
	.align		4
.L_10:
        /*0040*/ 	.word	index@(_Z6perColPfS_S_i)
        /*0044*/ 	.word	0x00000000


	//----- nvinfo : EIATTR_MIN_STACK_SIZE
	.align		4
.L_11:
        /*0048*/ 	.byte	0x04, 0x12
        /*004a*/ 	.short	(.L_13 - .L_12)
	.align		4
.L_12:
        /*004c*/ 	.word	index@(_Z6perColPfS_S_i)
        /*0050*/ 	.word	0x00000000


	//----- nvinfo : EIATTR_MIN_STACK_SIZE
	.align		4
.L_13:
        /*0054*/ 	.byte	0x04, 0x12
        /*0056*/ 	.short	(.L_15 - .L_14)
	.align		4
.L_14:
        /*0058*/ 	.word	index@(_Z6perRowPfS_S_i)
        /*005c*/ 	.word	0x00000000


	//----- nvinfo : EIATTR_MIN_STACK_SIZE
	.align		4
.L_15:
        /*0060*/ 	.byte	0x04, 0x12
        /*0062*/ 	.short	(.L_17 - .L_16)
	.align		4
.L_16:
        /*0064*/ 	.word	index@(_Z16MatrixSumElementPfS_S_i)
        /*0068*/ 	.word	0x00000000
.L_17:


//--------------------- .nv.compat                --------------------------
	.section	.nv.compat,"",@"SHT_CUDA_COMPAT_INFO"
	.align	4
        /*0000*/ 	.byte	0x02, 0x09, 0x00, 0x00, 0x02, 0x02, 0x01, 0x00, 0x02, 0x05, 0x05, 0x00, 0x03, 0x07, 0x01, 0x01
        /*0010*/ 	.byte	0x02, 0x03, 0x00, 0x00, 0x02, 0x06, 0x01, 0x00, 0x04, 0x0b, 0x08, 0x00, 0x09, 0x00, 0x00, 0x00
        /*0020*/ 	.byte	0x00, 0x00, 0x00, 0x00


//--------------------- .nv.info._Z6perColPfS_S_i --------------------------
	.section	.nv.info._Z6perColPfS_S_i,"",@"SHT_CUDA_INFO"
	.sectionflags	@""
	.align	4


	//----- nvinfo : EIATTR_CUDA_API_VERSION
	.align		4
        /*0000*/ 	.byte	0x04, 0x37
        /*0002*/ 	.short	(.L_19 - .L_18)
.L_18:
        /*0004*/ 	.word	0x00000082


	//----- nvinfo : EIATTR_KPARAM_INFO
	.align		4
.L_19:
        /*0008*/ 	.byte	0x04, 0x17
        /*000a*/ 	.short	(.L_21 - .L_20)
.L_20:
        /*000c*/ 	.word	0x00000000
        /*0010*/ 	.short	0x0003
        /*0012*/ 	.short	0x0018
        /*0014*/ 	.byte	0x00, 0xf0, 0x11, 0x00


	//----- nvinfo : EIATTR_KPARAM_INFO
	.align		4
.L_21:
        /*0018*/ 	.byte	0x04, 0x17
        /*001a*/ 	.short	(.L_23 - .L_22)
.L_22:
        /*001c*/ 	.word	0x00000000
        /*0020*/ 	.short	0x0002
        /*0022*/ 	.short	0x0010
        /*0024*/ 	.byte	0x00, 0xf5, 0x21, 0x00


	//----- nvinfo : EIATTR_KPARAM_INFO
	.align		4
.L_23:
        /*0028*/ 	.byte	0x04, 0x17
        /*002a*/ 	.short	(.L_25 - .L_24)
.L_24:
        /*002c*/ 	.word	0x00000000
        /*0030*/ 	.short	0x0001
        /*0032*/ 	.short	0x0008
        /*0034*/ 	.byte	0x00, 0xf5, 0x21, 0x00


	//----- nvinfo : EIATTR_KPARAM_INFO
	.align		4
.L_25:
        /*0038*/ 	.byte	0x04, 0x17
        /*003a*/ 	.short	(.L_27 - .L_26)
.L_26:
        /*003c*/ 	.word	0x00000000
        /*0040*/ 	.short	0x0000
        /*0042*/ 	.short	0x0000
        /*0044*/ 	.byte	0x00, 0xf5, 0x21, 0x00


	//----- nvinfo : EIATTR_SPARSE_MMA_MASK
	.align		4
.L_27:
        /*0048*/ 	.byte	0x03, 0x50
        /*004a*/ 	.short	0x0000


	//----- nvinfo : EIATTR_MAXREG_COUNT
	.align		4
        /*004c*/ 	.byte	0x03, 0x1b
        /*004e*/ 	.short	0x00ff


	//----- nvinfo : EIATTR_MERCURY_ISA_VERSION
	.align		4
        /*0050*/ 	.byte	0x03, 0x5f
        /*0052*/ 	.short	0x0101


	//----- nvinfo : EIATTR_VRC_CTA_INIT_COUNT
	.align		4
        /*0054*/ 	.byte	0x02, 0x4a
	.zero		1
	.zero		1


	//----- nvinfo : EIATTR_EXIT_INSTR_OFFSETS
	.align		4
        /*0058*/ 	.byte	0x04, 0x1c
        /*005a*/ 	.short	(.L_29 - .L_28)


	//   ....[0]....
.L_28:
        /*005c*/ 	.word	0x00000080


	//   ....[1]....
        /*0060*/ 	.word	0x000008a0


	//   ....[2]....
        /*0064*/ 	.word	0x00000cc0


	//   ....[3]....
        /*0068*/ 	.word	0x00000f20


	//   ....[4]....
        /*006c*/ 	.word	0x00001030


	//----- nvinfo : EIATTR_CBANK_PARAM_SIZE
	.align		4
.L_29:
        /*0070*/ 	.byte	0x03, 0x19
        /*0072*/ 	.short	0x001c


	//----- nvinfo : EIATTR_PARAM_CBANK
	.align		4
        /*0074*/ 	.byte	0x04, 0x0a
        /*0076*/ 	.short	(.L_31 - .L_30)
	.align		4
.L_30:
        /*0078*/ 	.word	index@(.nv.constant0._Z6perColPfS_S_i)
        /*007c*/ 	.short	0x0380
        /*007e*/ 	.short	0x001c


	//----- nvinfo : EIATTR_SW_WAR
	.align		4
.L_31:
        /*0080*/ 	.byte	0x04, 0x36
        /*0082*/ 	.short	(.L_33 - .L_32)
.L_32:
        /*0084*/ 	.word	0x00000008
.L_33:


//--------------------- .nv.info._Z6perRowPfS_S_i --------------------------
	.section	.nv.info._Z6perRowPfS_S_i,"",@"SHT_CUDA_INFO"
	.sectionflags	@""
	.align	4


	//----- nvinfo : EIATTR_CUDA_API_VERSION
	.align		4
        /*0000*/ 	.byte	0x04, 0x37
        /*0002*/ 	.short	(.L_35 - .L_34)
.L_34:
        /*0004*/ 	.word	0x00000082


	//----- nvinfo : EIATTR_KPARAM_INFO
	.align		4
.L_35:
        /*0008*/ 	.byte	0x04, 0x17
        /*000a*/ 	.short	(.L_37 - .L_36)
.L_36:
        /*000c*/ 	.word	0x00000000
        /*0010*/ 	.short	0x0003
        /*0012*/ 	.short	0x0018
        /*0014*/ 	.byte	0x00, 0xf0, 0x11, 0x00


	//----- nvinfo : EIATTR_KPARAM_INFO
	.align		4
.L_37:
        /*0018*/ 	.byte	0x04, 0x17
        /*001a*/ 	.short	(.L_39 - .L_38)
.L_38:
        /*001c*/ 	.word	0x00000000
        /*0020*/ 	.short	0x0002
        /*0022*/ 	.short	0x0010
        /*0024*/ 	.byte	0x00, 0xf5, 0x21, 0x00


	//----- nvinfo : EIATTR_KPARAM_INFO
	.align		4
.L_39:
        /*0028*/ 	.byte	0x04, 0x17
        /*002a*/ 	.short	(.L_41 - .L_40)
.L_40:
        /*002c*/ 	.word	0x00000000
        /*0030*/ 	.short	0x0001
        /*0032*/ 	.short	0x0008
        /*0034*/ 	.byte	0x00, 0xf5, 0x21, 0x00


	//----- nvinfo : EIATTR_KPARAM_INFO
	.align		4
.L_41:
        /*0038*/ 	.byte	0x04, 0x17
        /*003a*/ 	.short	(.L_43 - .L_42)
.L_42:
        /*003c*/ 	.word	0x00000000
        /*0040*/ 	.short	0x0000
        /*0042*/ 	.short	0x0000
        /*0044*/ 	.byte	0x00, 0xf5, 0x21, 0x00


	//----- nvinfo : EIATTR_SPARSE_MMA_MASK
	.align		4
.L_43:
        /*0048*/ 	.byte	0x03, 0x50
        /*004a*/ 	.short	0x0000


	//----- nvinfo : EIATTR_MAXREG_COUNT
	.align		4
        /*004c*/ 	.byte	0x03, 0x1b
        /*004e*/ 	.short	0x00ff


	//----- nvinfo : EIATTR_MERCURY_ISA_VERSION
	.align		4
        /*0050*/ 	.byte	0x03, 0x5f
        /*0052*/ 	.short	0x0101


	//----- nvinfo : EIATTR_VRC_CTA_INIT_COUNT
	.align		4
        /*0054*/ 	.byte	0x02, 0x4a
	.zero		1
	.zero		1


	//----- nvinfo : EIATTR_EXIT_INSTR_OFFSETS
	.align		4
        /*0058*/ 	.byte	0x04, 0x1c
        /*005a*/ 	.short	(.L_45 - .L_44)


	//   ....[0]....
.L_44:
        /*005c*/ 	.word	0x00000070


	//   ....[1]....
        /*0060*/ 	.word	0x00000090


	//   ....[2]....
        /*0064*/ 	.word	0x00000690


	//   ....[3]....
        /*0068*/ 	.word	0x00000960


	//   ....[4]....
        /*006c*/ 	.word	0x00000b30


	//   ....[5]....
        /*0070*/ 	.word	0x00000c40


	//----- nvinfo : EIATTR_CBANK_PARAM_SIZE
	.align		4
.L_45:
        /*0074*/ 	.byte	0x03, 0x19
        /*0076*/ 	.short	0x001c


	//----- nvinfo : EIATTR_PARAM_CBANK
	.align		4
        /*0078*/ 	.byte	0x04, 0x0a
        /*007a*/ 	.short	(.L_47 - .L_46)
	.align		4
.L_46:
        /*007c*/ 	.word	index@(.nv.constant0._Z6perRowPfS_S_i)
        /*0080*/ 	.short	0x0380
        /*0082*/ 	.short	0x001c


	//----- nvinfo : EIATTR_SW_WAR
	.align		4
.L_47:
        /*0084*/ 	.byte	0x04, 0x36
        /*0086*/ 	.short	(.L_49 - .L_48)
.L_48:
        /*0088*/ 	.word	0x00000008
.L_49:


//--------------------- .nv.info._Z16MatrixSumElementPfS_S_i --------------------------
	.section	.nv.info._Z16MatrixSumElementPfS_S_i,"",@"SHT_CUDA_INFO"
	.sectionflags	@""
	.align	4


	//----- nvinfo : EIATTR_CUDA_API_VERSION
	.align		4
        /*0000*/ 	.byte	0x04, 0x37
        /*0002*/ 	.short	(.L_51 - .L_50)
.L_50:
        /*0004*/ 	.word	0x00000082


	//----- nvinfo : EIATTR_KPARAM_INFO
	.align		4
.L_51:
        /*0008*/ 	.byte	0x04, 0x17
        /*000a*/ 	.short	(.L_53 - .L_52)
.L_52:
        /*000c*/ 	.word	0x00000000
        /*0010*/ 	.short	0x0003
        /*0012*/ 	.short	0x0018
        /*0014*/ 	.byte	0x00, 0xf0, 0x11, 0x00


	//----- nvinfo : EIATTR_KPARAM_INFO
	.align		4
.L_53:
        /*0018*/ 	.byte	0x04, 0x17
        /*001a*/ 	.short	(.L_55 - .L_54)
.L_54:
        /*001c*/ 	.word	0x00000000
        /*0020*/ 	.short	0x0002
        /*0022*/ 	.short	0x0010
        /*0024*/ 	.byte	0x00, 0xf5, 0x21, 0x00


	//----- nvinfo : EIATTR_KPARAM_INFO
	.align		4
.L_55:
        /*0028*/ 	.byte	0x04, 0x17
        /*002a*/ 	.short	(.L_57 - .L_56)
.L_56:
        /*002c*/ 	.word	0x00000000
        /*0030*/ 	.short	0x0001
        /*0032*/ 	.short	0x0008
        /*0034*/ 	.byte	0x00, 0xf5, 0x21, 0x00


	//----- nvinfo : EIATTR_KPARAM_INFO
	.align		4
.L_57:
        /*0038*/ 	.byte	0x04, 0x17
        /*003a*/ 	.short	(.L_59 - .L_58)
.L_58:
        /*003c*/ 	.word	0x00000000
        /*0040*/ 	.short	0x0000
        /*0042*/ 	.short	0x0000
        /*0044*/ 	.byte	0x00, 0xf5, 0x21, 0x00


	//----- nvinfo : EIATTR_SPARSE_MMA_MASK
	.align		4
.L_59:
        /*0048*/ 	.byte	0x03, 0x50
        /*004a*/ 	.short	0x0000


	//----- nvinfo : EIATTR_MAXREG_COUNT
	.align		4
        /*004c*/ 	.byte	0x03, 0x1b
        /*004e*/ 	.short	0x00ff


	//----- nvinfo : EIATTR_MERCURY_ISA_VERSION
	.align		4
        /*0050*/ 	.byte	0x03, 0x5f
        /*0052*/ 	.short	0x0101


	//----- nvinfo : EIATTR_VRC_CTA_INIT_COUNT
	.align		4
        /*0054*/ 	.byte	0x02, 0x4a
	.zero		1
	.zero		1


	//----- nvinfo : EIATTR_EXIT_INSTR_OFFSETS
	.align		4
        /*0058*/ 	.byte	0x04, 0x1c
        /*005a*/ 	.short	(.L_61 - .L_60)


	//   ....[0]....
.L_60:
        /*005c*/ 	.word	0x000000d0


	//   ....[1]....
        /*0060*/ 	.word	0x00000190


	//----- nvinfo : EIATTR_CBANK_PARAM_SIZE
	.align		4
.L_61:
        /*0064*/ 	.byte	0x03, 0x19
        /*0066*/ 	.short	0x001c


	//----- nvinfo : EIATTR_PARAM_CBANK
	.align		4
        /*0068*/ 	.byte	0x04, 0x0a
        /*006a*/ 	.short	(.L_63 - .L_62)
	.align		4
.L_62:
        /*006c*/ 	.word	index@(.nv.constant0._Z16MatrixSumElementPfS_S_i)
        /*0070*/ 	.short	0x0380
        /*0072*/ 	.short	0x001c


	//----- nvinfo : EIATTR_SW_WAR
	.align		4
.L_63:
        /*0074*/ 	.byte	0x04, 0x36
        /*0076*/ 	.short	(.L_65 - .L_64)
.L_64:
        /*0078*/ 	.word	0x00000008
.L_65:


//--------------------- .nv.callgraph             --------------------------
	.section	.nv.callgraph,"",@"SHT_CUDA_CALLGRAPH"
	.align	4
	.sectionentsize	8
	.align		4
        /*0000*/ 	.word	0x00000000
	.align		4
        /*0004*/ 	.word	0xffffffff
	.align		4
        /*0008*/ 	.word	0x00000000
	.align		4
        /*000c*/ 	.word	0xfffffffe
	.align		4
        /*0010*/ 	.word	0x00000000
	.align		4
        /*0014*/ 	.word	0xfffffffd
	.align		4
        /*0018*/ 	.word	0x00000000
	.align		4
        /*001c*/ 	.word	0xfffffffc


//--------------------- .text._Z6perColPfS_S_i    --------------------------
	.section	.text._Z6perColPfS_S_i,"ax",@progbits
	.align	128
        .global         _Z6perColPfS_S_i
        .type           _Z6perColPfS_S_i,@function
        .size           _Z6perColPfS_S_i,(.L_x_13 - _Z6perColPfS_S_i)
        .other          _Z6perColPfS_S_i,@"STO_CUDA_ENTRY STV_DEFAULT"
_Z6perColPfS_S_i:
.text._Z6perColPfS_S_i:
[----:B------:R-:W-:Y:S01]  /*0000*/  LDC R1, c[0x0][0x37c] ;  /* 0x0000df00ff017b82 */ /* 0x000fe20000000800 */
[----:B------:R-:W0:Y:S07]  /*0010*/  S2R R2, SR_TID.X ;  /* 0x0000000000027919 */ /* 0x000e2e0000002100 */
[----:B------:R-:W0:Y:S08]  /*0020*/  S2UR UR4, SR_CTAID.X ;  /* 0x00000000000479c3 */ /* 0x000e300000002500 */
[----:B------:R-:W0:Y:S08]  /*0030*/  LDC R3, c[0x0][0x360] ;  /* 0x0000d800ff037b82 */ /* 0x000e300000000800 */
[----:B------:R-:W1:Y:S01]  /*0040*/  LDC R0, c[0x0][0x398] ;  /* 0x0000e600ff007b82 */ /* 0x000e620000000800 */
[----:B0-----:R-:W-:Y:S01]  /*0050*/  IMAD R3, R3, UR4, R2 ;  /* 0x0000000403037c24 */ /* 0x001fe2000f8e0202 */
[----:B-1----:R-:W-:-:S04]  /*0060*/  ISETP.GE.AND P0, PT, R0, 0x1, PT ;  /* 0x000000010000780c */ /* 0x002fc80003f06270 */
[----:B------:R-:W-:-:S13]  /*0070*/  ISETP.GE.OR P0, PT, R3, R0, !P0 ;  /* 0x000000000300720c */ /* 0x000fda0004706670 */
[----:B------:R-:W-:Y:S05]  /*0080*/  @P0 EXIT ;  /* 0x000000000000094d */ /* 0x000fea0003800000 */
[C---:B------:R-:W-:Y:S01]  /*0090*/  IADD3 R2, PT, PT, R0.reuse, -0x1, RZ ;  /* 0xffffffff00027810 */ /* 0x040fe20007ffe0ff */
[----:B------:R-:W0:Y:S01]  /*00a0*/  LDCU.64 UR4, c[0x0][0x358] ;  /* 0x00006b00ff0477ac */ /* 0x000e220008000a00 */
[----:B------:R-:W-:Y:S02]  /*00b0*/  LOP3.LUT R20, R0, 0xf, RZ, 0xc0, !PT ;  /* 0x0000000f00147812 */ /* 0x000fe400078ec0ff */
[----:B------:R-:W-:Y:S01]  /*00c0*/  ISETP.GE.U32.AND P1, PT, R2, 0xf, PT ;  /* 0x0000000f0200780c */ /* 0x000fe20003f26070 */
[----:B------:R-:W-:Y:S01]  /*00d0*/  HFMA2 R2, -RZ, RZ, 0, 0 ;  /* 0x00000000ff027431 */ /* 0x000fe200000001ff */
[----:B------:R-:W-:-:S11]  /*00e0*/  ISETP.NE.AND P0, PT, R20, RZ, PT ;  /* 0x000000ff1400720c */ /* 0x000fd60003f05270 */
[----:B------:R-:W-:Y:S05]  /*00f0*/  @!P1 BRA `(.L_x_0) ;  /* 0x0000000400e89947 */ /* 0x000fea0003800000 */
[----:B------:R-:W-:Y:S02]  /*0100*/  LOP3.LUT R2, R0, 0x7ffffff0, RZ, 0xc0, !PT ;  /* 0x7ffffff000027812 */ /* 0x000fe400078ec0ff */
[----:B------:R-:W-:Y:S02]  /*0110*/  MOV R5, R3 ;  /* 0x0000000300057202 */ /* 0x000fe40000000f00 */
[----:B------:R-:W-:-:S07]  /*0120*/  IADD3 R4, PT, PT, -R2, RZ, RZ ;  /* 0x000000ff02047210 */ /* 0x000fce0007ffe1ff */
.L_x_1:
[----:B---3--:R-:W1:Y:S08]  /*0130*/  LDC.64 R14, c[0x0][0x380] ;  /* 0x0000e000ff0e7b82 */ /* 0x008e700000000a00 */
[----:B------:R-:W2:Y:S08]  /*0140*/  LDC.64 R16, c[0x0][0x388] ;  /* 0x0000e200ff107b82 */ /* 0x000eb00000000a00 */
[----:B------:R-:W3:Y:S01]  /*0150*/  LDC.64 R6, c[0x0][0x390] ;  /* 0x0000e400ff067b82 */ /* 0x000ee20000000a00 */
[----:B-1----:R-:W-:-:S05]  /*0160*/  IMAD.WIDE R14, R5, 0x4, R14 ;  /* 0x00000004050e7825 */ /* 0x002fca00078e020e */
[----:B0-----:R-:W4:Y:S01]  /*0170*/  LDG.E R8, desc[UR4][R14.64] ;  /* 0x000000040e087981 */ /* 0x001f22000c1e1900 */
[----:B--2---:R-:W-:-:S05]  /*0180*/  IMAD.WIDE R16, R5, 0x4, R16 ;  /* 0x0000000405107825 */ /* 0x004fca00078e0210 */
[----:B------:R-:W4:Y:S01]  /*0190*/  LDG.E R9, desc[UR4][R16.64] ;  /* 0x0000000410097981 */ /* 0x000f22000c1e1900 */
[----:B------:R-:W-:-:S04]  /*01a0*/  IMAD.WIDE.U32 R10, R0, 0x4, R14 ;  /* 0x00000004000a7825 */ /* 0x000fc800078e000e */
[----:B---3--:R-:W-:-:S04]  /*01b0*/  IMAD.WIDE R6, R5, 0x4, R6 ;  /* 0x0000000405067825 */ /* 0x008fc800078e0206 */
[----:B----4-:R-:W-:Y:S01]  /*01c0*/  FADD R21, R8, R9 ;  /* 0x0000000908157221 */ /* 0x010fe20000000000 */
[----:B------:R-:W-:-:S04]  /*01d0*/  IMAD.WIDE.U32 R8, R0, 0x4, R16 ;  /* 0x0000000400087825 */ /* 0x000fc800078e0010 */
[----:B------:R0:W-:Y:S04]  /*01e0*/  STG.E desc[UR4][R6.64], R21 ;  /* 0x0000001506007986 */ /* 0x0001e8000c101904 */
[----:B------:R-:W2:Y:S04]  /*01f0*/  LDG.E R18, desc[UR4][R10.64] ;  /* 0x000000040a127981 */ /* 0x000ea8000c1e1900 */
[----:B------:R-:W2:Y:S01]  /*0200*/  LDG.E R19, desc[UR4][R8.64] ;  /* 0x0000000408137981 */ /* 0x000ea2000c1e1900 */
[----:B------:R-:W-:-:S04]  /*0210*/  IMAD.WIDE.U32 R12, R0, 0x4, R6 ;  /* 0x00000004000c7825 */ /* 0x000fc800078e0006 */
[----:B------:R-:W-:-:S04]  /*0220*/  IMAD.WIDE.U32 R16, R0, 0x4, R10 ;  /* 0x0000000400107825 */ /* 0x000fc800078e000a */
[----:B------:R-:W-:-:S04]  /*0230*/  IMAD.WIDE.U32 R14, R0, 0x4, R8 ;  /* 0x00000004000e7825 */ /* 0x000fc800078e0008 */
[----:B--2---:R-:W-:-:S05]  /*0240*/  FADD R23, R18, R19 ;  /* 0x0000001312177221 */ /* 0x004fca0000000000 */
[----:B------:R1:W-:Y:S04]  /*0250*/  STG.E desc[UR4][R12.64], R23 ;  /* 0x000000170c007986 */ /* 0x0003e8000c101904 */
[----:B------:R-:W2:Y:S04]  /*0260*/  LDG.E R22, desc[UR4][R16.64] ;  /* 0x0000000410167981 */ /* 0x000ea8000c1e1900 */
[----:B------:R-:W2:Y:S01]  /*0270*/  LDG.E R25, desc[UR4][R14.64] ;  /* 0x000000040e197981 */ /* 0x000ea2000c1e1900 */
[----:B------:R-:W-:-:S04]  /*0280*/  IMAD.WIDE.U32 R18, R0, 0x4, R12 ;  /* 0x0000000400127825 */ /* 0x000fc800078e000c */
[----:B------:R-:W-:-:S04]  /*0290*/  IMAD.WIDE.U32 R10, R0, 0x4, R16 ;  /* 0x00000004000a7825 */ /* 0x000fc800078e0010 */
[----:B0-----:R-:W-:-:S04]  /*02a0*/  IMAD.WIDE.U32 R6, R0, 0x4, R14 ;  /* 0x0000000400067825 */ /* 0x001fc800078e000e */
[----:B--2---:R-:W-:-:S05]  /*02b0*/  FADD R25, R22, R25 ;  /* 0x0000001916197221 */ /* 0x004fca0000000000 */
[----:B------:R0:W-:Y:S04]  /*02c0*/  STG.E desc[UR4][R18.64], R25 ;  /* 0x0000001912007986 */ /* 0x0001e8000c101904 */
[----:B------:R-:W2:Y:S04]  /*02d0*/  LDG.E R21, desc[UR4][R10.64] ;  /* 0x000000040a157981 */ /* 0x000ea8000c1e1900 */
[----:B------:R-:W2:Y:S01]  /*02e0*/  LDG.E R22, desc[UR4][R6.64] ;  /* 0x0000000406167981 */ /* 0x000ea2000c1e1900 */
[----:B------:R-:W-:-:S04]  /*02f0*/  IMAD.WIDE.U32 R8, R0, 0x4, R18 ;  /* 0x0000000400087825 */ /* 0x000fc800078e0012 */
[----:B------:R-:W-:-:S04]  /*0300*/  IMAD.WIDE.U32 R16, R0, 0x4, R10 ;  /* 0x0000000400107825 */ /* 0x000fc800078e000a */
[----:B-1----:R-:W-:-:S04]  /*0310*/  IMAD.WIDE.U32 R12, R0, 0x4, R6 ;  /* 0x00000004000c7825 */ /* 0x002fc800078e0006 */
[----:B--2---:R-:W-:-:S05]  /*0320*/  FADD R21, R21, R22 ;  /* 0x0000001615157221 */ /* 0x004fca0000000000 */
        /* <DEDUP_REMOVED lines=8> */
[----:B------:R-:W3:Y:S04]  /*03b0*/  LDG.E R22, desc[UR4][R10.64] ;  /* 0x000000040a167981 */ /* 0x000ee8000c1e1900 */
[----:B0-----:R-:W3:Y:S01]  /*03c0*/  LDG.E R25, desc[UR4][R6.64] ;  /* 0x0000000406197981 */ /* 0x001ee2000c1e1900 */
[----:B------:R-:W-:-:S04]  /*03d0*/  IMAD.WIDE.U32 R18, R0, 0x4, R14 ;  /* 0x0000000400127825 */ /* 0x000fc800078e000e */
[----:B------:R-:W-:-:S04]  /*03e0*/  IMAD.WIDE.U32 R16, R0, 0x4, R10 ;  /* 0x0000000400107825 */ /* 0x000fc800078e000a */
[----:B-1----:R-:W-:-:S04]  /*03f0*/  IMAD.WIDE.U32 R8, R0, 0x4, R6 ;  /* 0x0000000400087825 */ /* 0x002fc800078e0006 */
[----:B---3--:R-:W-:-:S05]  /*0400*/  FADD R25, R22, R25 ;  /* 0x0000001916197221 */ /* 0x008fca0000000000 */
[----:B------:R0:W-:Y:S04]  /*0410*/  STG.E desc[UR4][R18.64], R25 ;  /* 0x0000001912007986 */ /* 0x0001e8000c101904 */
[----:B------:R-:W3:Y:S04]  /*0420*/  LDG.E R21, desc[UR4][R16.64] ;  /* 0x0000000410157981 */ /* 0x000ee8000c1e1900 */
[----:B------:R-:W3:Y:S01]  /*0430*/  LDG.E R22, desc[UR4][R8.64] ;  /* 0x0000000408167981 */ /* 0x000ee2000c1e1900 */
[----:B------:R-:W-:-:S04]  /*0440*/  IMAD.WIDE.U32 R12, R0, 0x4, R18 ;  /* 0x00000004000c7825 */ /* 0x000fc800078e0012 */
[----:B------:R-:W-:-:S04]  /*0450*/  IMAD.WIDE.U32 R10, R0, 0x4, R16 ;  /* 0x00000004000a7825 */ /* 0x000fc800078e0010 */
[----:B------:R-:W-:-:S04]  /*0460*/  IMAD.WIDE.U32 R6, R0, 0x4, R8 ;  /* 0x0000000400067825 */ /* 0x000fc800078e0008 */
[----:B---3--:R-:W-:-:S05]  /*0470*/  FADD R21, R21, R22 ;  /* 0x0000001615157221 */ /* 0x008fca0000000000 */
[----:B------:R1:W-:Y:S04]  /*0480*/  STG.E desc[UR4][R12.64], R21 ;  /* 0x000000150c007986 */ /* 0x0003e8000c101904 */
[----:B------:R-:W3:Y:S04]  /*0490*/  LDG.E R22, desc[UR4][R10.64] ;  /* 0x000000040a167981 */ /* 0x000ee8000c1e1900 */
[----:B--2---:R-:W3:Y:S01]  /*04a0*/  LDG.E R23, desc[UR4][R6.64] ;  /* 0x0000000406177981 */ /* 0x004ee2000c1e1900 */
[----:B------:R-:W-:-:S04]  /*04b0*/  IMAD.WIDE.U32 R14, R0, 0x4, R12 ;  /* 0x00000004000e7825 */ /* 0x000fc800078e000c */
[----:B------:R-:W-:-:S04]  /*04c0*/  IMAD.WIDE.U32 R16, R0, 0x4, R10 ;  /* 0x0000000400107825 */ /* 0x000fc800078e000a */
[----:B------:R-:W-:-:S04]  /*04d0*/  IMAD.WIDE.U32 R8, R0, 0x4, R6 ;  /* 0x0000000400087825 */ /* 0x000fc800078e0006 */
[----:B---3--:R-:W-:-:S05]  /*04e0*/  FADD R23, R22, R23 ;  /* 0x0000001716177221 */ /* 0x008fca0000000000 */
[----:B------:R2:W-:Y:S04]  /*04f0*/  STG.E desc[UR4][R14.64], R23 ;  /* 0x000000170e007986 */ /* 0x0005e8000c101904 */
[----:B------:R-:W3:Y:S04]  /*0500*/  LDG.E R22, desc[UR4][R16.64] ;  /* 0x0000000410167981 */ /* 0x000ee8000c1e1900 */
[----:B0-----:R-:W3:Y:S01]  /*0510*/  LDG.E R25, desc[UR4][R8.64] ;  /* 0x0000000408197981 */ /* 0x001ee2000c1e1900 */
[----:B------:R-:W-:-:S04]  /*0520*/  IMAD.WIDE.U32 R18, R0, 0x4, R14 ;  /* 0x0000000400127825 */ /* 0x000fc800078e000e */
[----:B------:R-:W-:-:S04]  /*0530*/  IMAD.WIDE.U32 R10, R0, 0x4, R16 ;  /* 0x00000004000a7825 */ /* 0x000fc800078e0010 */
[----:B------:R-:W-:-:S04]  /*0540*/  IMAD.WIDE.U32 R6, R0, 0x4, R8 ;  /* 0x0000000400067825 */ /* 0x000fc800078e0008 */
[----:B---3--:R-:W-:-:S05]  /*0550*/  FADD R25, R22, R25 ;  /* 0x0000001916197221 */ /* 0x008fca0000000000 */
[----:B------:R0:W-:Y:S04]  /*0560*/  STG.E desc[UR4][R18.64], R25 ;  /* 0x0000001912007986 */ /* 0x0001e8000c101904 */
[----:B-1----:R-:W3:Y:S04]  /*0570*/  LDG.E R21, desc[UR4][R10.64] ;  /* 0x000000040a157981 */ /* 0x002ee8000c1e1900 */
[----:B------:R-:W3:Y:S01]  /*0580*/  LDG.E R22, desc[UR4][R6.64] ;  /* 0x0000000406167981 */ /* 0x000ee2000c1e1900 */
[----:B------:R-:W-:-:S04]  /*0590*/  IMAD.WIDE.U32 R12, R0, 0x4, R18 ;  /* 0x00000004000c7825 */ /* 0x000fc800078e0012 */
[----:B--2---:R-:W-:-:S04]  /*05a0*/  IMAD.WIDE.U32 R14, R0, 0x4, R10 ;  /* 0x00000004000e7825 */ /* 0x004fc800078e000a */
[----:B------:R-:W-:-:S04]  /*05b0*/  IMAD.WIDE.U32 R8, R0, 0x4, R6 ;  /* 0x0000000400087825 */ /* 0x000fc800078e0006 */
[----:B---3--:R-:W-:-:S05]  /*05c0*/  FADD R21, R21, R22 ;  /* 0x0000001615157221 */ /* 0x008fca0000000000 */
        /* <DEDUP_REMOVED lines=11> */
[----:B-1----:R-:W-:-:S04]  /*0680*/  IMAD.WIDE.U32 R12, R0, 0x4, R10 ;  /* 0x00000004000c7825 */ /* 0x002fc800078e000a */
[----:B------:R-:W-:-:S04]  /*0690*/  IMAD.WIDE.U32 R8, R0, 0x4, R6 ;  /* 0x0000000400087825 */ /* 0x000fc800078e0006 */
        /* <DEDUP_REMOVED lines=23> */
[----:B------:R-:W2:Y:S04]  /*0810*/  LDG.E R10, desc[UR4][R10.64] ;  /* 0x000000040a0a7981 */ /* 0x000ea8000c1e1900 */
[----:B------:R-:W2:Y:S01]  /*0820*/  LDG.E R7, desc[UR4][R6.64] ;  /* 0x0000000406077981 */ /* 0x000ea2000c1e1900 */
[----:B------:R-:W-:-:S04]  /*0830*/  IADD3 R4, PT, PT, R4, 0x10, RZ ;  /* 0x0000001004047810 */ /* 0x000fc80007ffe0ff */
[----:B------:R-:W-:Y:S01]  /*0840*/  ISETP.NE.AND P1, PT, R4, RZ, PT ;  /* 0x000000ff0400720c */ /* 0x000fe20003f25270 */
[C---:B-1----:R-:W-:Y:S01]  /*0850*/  IMAD.WIDE.U32 R14, R0.reuse, 0x4, R18 ;  /* 0x00000004000e7825 */ /* 0x042fe200078e0012 */
[----:B------:R-:W-:-:S03]  /*0860*/  LEA R5, R0, R5, 0x4 ;  /* 0x0000000500057211 */ /* 0x000fc600078e20ff */
[----:B--2---:R-:W-:-:S05]  /*0870*/  FADD R17, R10, R7 ;  /* 0x000000070a117221 */ /* 0x004fca0000000000 */
[----:B------:R3:W-:Y:S03]  /*0880*/  STG.E desc[UR4][R14.64], R17 ;  /* 0x000000110e007986 */ /* 0x0007e6000c101904 */
[----:B------:R-:W-:Y:S05]  /*0890*/  @P1 BRA `(.L_x_1) ;  /* 0xfffffff800241947 */ /* 0x000fea000383ffff */
.L_x_0:
[----:B0-----:R-:W-:Y:S05]  /*08a0*/  @!P0 EXIT ;  /* 0x000000000000894d */ /* 0x001fea0003800000 */
[----:B------:R-:W-:Y:S02]  /*08b0*/  ISETP.GE.U32.AND P0, PT, R20, 0x8, PT ;  /* 0x000000081400780c */ /* 0x000fe40003f06070 */
[----:B---3--:R-:W-:-:S04]  /*08c0*/  LOP3.LUT R18, R0, 0x7, RZ, 0xc0, !PT ;  /* 0x0000000700127812 */ /* 0x008fc800078ec0ff */
[----:B------:R-:W-:-:S07]  /*08d0*/  ISETP.NE.AND P1, PT, R18, RZ, PT ;  /* 0x000000ff1200720c */ /* 0x000fce0003f25270 */
[----:B------:R-:W-:Y:S06]  /*08e0*/  @!P0 BRA `(.L_x_2) ;  /* 0x0000000000f48947 */ /* 0x000fec0003800000 */
[----:B------:R-:W0:Y:S01]  /*08f0*/  LDC.64 R4, c[0x0][0x380] ;  /* 0x0000e000ff047b82 */ /* 0x000e220000000a00 */
[----:B------:R-:W-:-:S07]  /*0900*/  IMAD R11, R2, R0, R3 ;  /* 0x00000000020b7224 */ /* 0x000fce00078e0203 */
[----:B------:R-:W1:Y:S08]  /*0910*/  LDC.64 R6, c[0x0][0x388] ;  /* 0x0000e200ff067b82 */ /* 0x000e700000000a00 */
[----:B------:R-:W2:Y:S01]  /*0920*/  LDC.64 R8, c[0x0][0x390] ;  /* 0x0000e400ff087b82 */ /* 0x000ea20000000a00 */
[----:B0-----:R-:W-:-:S05]  /*0930*/  IMAD.WIDE R4, R11, 0x4, R4 ;  /* 0x000000040b047825 */ /* 0x001fca00078e0204 */
[----:B------:R-:W3:Y:S01]  /*0940*/  LDG.E R10, desc[UR4][R4.64] ;  /* 0x00000004040a7981 */ /* 0x000ee2000c1e1900 */
[----:B-1----:R-:W-:-:S05]  /*0950*/  IMAD.WIDE R6, R11, 0x4, R6 ;  /* 0x000000040b067825 */ /* 0x002fca00078e0206 */
[----:B------:R-:W3:Y:S01]  /*0960*/  LDG.E R13, desc[UR4][R6.64] ;  /* 0x00000004060d7981 */ /* 0x000ee2000c1e1900 */
[----:B--2---:R-:W-:-:S04]  /*0970*/  IMAD.WIDE R8, R11, 0x4, R8 ;  /* 0x000000040b087825 */ /* 0x004fc800078e0208 */
[----:B---3--:R-:W-:Y:S01]  /*0980*/  FADD R19, R10, R13 ;  /* 0x0000000d0a137221 */ /* 0x008fe20000000000 */
[----:B------:R-:W-:-:S04]  /*0990*/  IMAD.WIDE.U32 R10, R0, 0x4, R4 ;  /* 0x00000004000a7825 */ /* 0x000fc800078e0004 */
[C---:B------:R-:W-:Y:S01]  /*09a0*/  IMAD.WIDE.U32 R12, R0.reuse, 0x4, R6 ;  /* 0x00000004000c7825 */ /* 0x040fe200078e0006 */
        /* <DEDUP_REMOVED lines=11> */
[----:B0-----:R-:W-:-:S04]  /*0a60*/  IMAD.WIDE.U32 R8, R0, 0x4, R4 ;  /* 0x0000000400087825 */ /* 0x001fc800078e0004 */
[----:B------:R-:W-:-:S04]  /*0a70*/  IMAD.WIDE.U32 R10, R0, 0x4, R6 ;  /* 0x00000004000a7825 */ /* 0x000fc800078e0006 */
        /* <DEDUP_REMOVED lines=10> */
[----:B-1----:R-:W3:Y:S01]  /*0b20*/  LDG.E R21, desc[UR4][R6.64] ;  /* 0x0000000406157981 */ /* 0x002ee2000c1e1900 */
        /* <DEDUP_REMOVED lines=12> */
[----:B--2---:R-:W2:Y:S04]  /*0bf0*/  LDG.E R19, desc[UR4][R4.64] ;  /* 0x0000000404137981 */ /* 0x004ea8000c1e1900 */
[----:B------:R-:W2:Y:S01]  /*0c00*/  LDG.E R20, desc[UR4][R6.64] ;  /* 0x0000000406147981 */ /* 0x000ea2000c1e1900 */
[----:B------:R-:W-:-:S04]  /*0c10*/  IMAD.WIDE.U32 R12, R0, 0x4, R16 ;  /* 0x00000004000c7825 */ /* 0x000fc800078e0010 */
[----:B------:R-:W-:-:S04]  /*0c20*/  IMAD.WIDE.U32 R8, R0, 0x4, R4 ;  /* 0x0000000400087825 */ /* 0x000fc800078e0004 */
[----:B------:R-:W-:-:S04]  /*0c30*/  IMAD.WIDE.U32 R10, R0, 0x4, R6 ;  /* 0x00000004000a7825 */ /* 0x000fc800078e0006 */
[----:B--2---:R-:W-:-:S05]  /*0c40*/  FADD R19, R19, R20 ;  /* 0x0000001413137221 */ /* 0x004fca0000000000 */
[----:B------:R2:W-:Y:S04]  /*0c50*/  STG.E desc[UR4][R12.64], R19 ;  /* 0x000000130c007986 */ /* 0x0005e8000c101904 */
[----:B------:R-:W0:Y:S04]  /*0c60*/  LDG.E R8, desc[UR4][R8.64] ;  /* 0x0000000408087981 */ /* 0x000e28000c1e1900 */
[----:B------:R-:W0:Y:S01]  /*0c70*/  LDG.E R11, desc[UR4][R10.64] ;  /* 0x000000040a0b7981 */ /* 0x000e22000c1e1900 */
[----:B-1----:R-:W-:Y:S01]  /*0c80*/  IMAD.WIDE.U32 R14, R0, 0x4, R12 ;  /* 0x00000004000e7825 */ /* 0x002fe200078e000c */
[----:B------:R-:W-:-:S03]  /*0c90*/  IADD3 R2, PT, PT, R2, 0x8, RZ ;  /* 0x0000000802027810 */ /* 0x000fc60007ffe0ff */
[----:B0-----:R-:W-:-:S05]  /*0ca0*/  FADD R17, R8, R11 ;  /* 0x0000000b08117221 */ /* 0x001fca0000000000 */
[----:B------:R2:W-:Y:S02]  /*0cb0*/  STG.E desc[UR4][R14.64], R17 ;  /* 0x000000110e007986 */ /* 0x0005e4000c101904 */
.L_x_2:
[----:B------:R-:W-:Y:S05]  /*0cc0*/  @!P1 EXIT ;  /* 0x000000000000994d */ /* 0x000fea0003800000 */
[----:B------:R-:W-:Y:S02]  /*0cd0*/  ISETP.GE.U32.AND P0, PT, R18, 0x4, PT ;  /* 0x000000041200780c */ /* 0x000fe40003f06070 */
[----:B------:R-:W-:-:S04]  /*0ce0*/  LOP3.LUT R4, R0, 0x3, RZ, 0xc0, !PT ;  /* 0x0000000300047812 */ /* 0x000fc800078ec0ff */
[----:B------:R-:W-:-:S07]  /*0cf0*/  ISETP.NE.AND P1, PT, R4, RZ, PT ;  /* 0x000000ff0400720c */ /* 0x000fce0003f25270 */
[----:B------:R-:W-:Y:S06]  /*0d00*/  @!P0 BRA `(.L_x_3) ;  /* 0x0000000000848947 */ /* 0x000fec0003800000 */
[----:B------:R-:W0:Y:S01]  /*0d10*/  LDC.64 R6, c[0x0][0x380] ;  /* 0x0000e000ff067b82 */ /* 0x000e220000000a00 */
[----:B--2---:R-:W-:-:S07]  /*0d20*/  IMAD R13, R2, R0, R3 ;  /* 0x00000000020d7224 */ /* 0x004fce00078e0203 */
[----:B------:R-:W1:Y:S08]  /*0d30*/  LDC.64 R8, c[0x0][0x388] ;  /* 0x0000e200ff087b82 */ /* 0x000e700000000a00 */
[----:B------:R-:W2:Y:S01]  /*0d40*/  LDC.64 R10, c[0x0][0x390] ;  /* 0x0000e400ff0a7b82 */ /* 0x000ea20000000a00 */
[----:B0-----:R-:W-:-:S05]  /*0d50*/  IMAD.WIDE R6, R13, 0x4, R6 ;  /* 0x000000040d067825 */ /* 0x001fca00078e0206 */
[----:B------:R-:W3:Y:S01]  /*0d60*/  LDG.E R5, desc[UR4][R6.64] ;  /* 0x0000000406057981 */ /* 0x000ee2000c1e1900 */
[----:B-1----:R-:W-:-:S05]  /*0d70*/  IMAD.WIDE R8, R13, 0x4, R8 ;  /* 0x000000040d087825 */ /* 0x002fca00078e0208 */
[----:B------:R-:W3:Y:S01]  /*0d80*/  LDG.E R12, desc[UR4][R8.64] ;  /* 0x00000004080c7981 */ /* 0x000ee2000c1e1900 */
[----:B------:R-:W-:-:S04]  /*0d90*/  IMAD.WIDE.U32 R14, R0, 0x4, R8 ;  /* 0x00000004000e7825 */ /* 0x000fc800078e0008 */
[----:B--2---:R-:W-:-:S04]  /*0da0*/  IMAD.WIDE R10, R13, 0x4, R10 ;  /* 0x000000040d0a7825 */ /* 0x004fc800078e020a */
[----:B---3--:R-:W-:Y:S01]  /*0db0*/  FADD R5, R5, R12 ;  /* 0x0000000c05057221 */ /* 0x008fe20000000000 */
        /* <DEDUP_REMOVED lines=18> */
[----:B------:R-:W-:Y:S01]  /*0ee0*/  IMAD.WIDE.U32 R14, R0, 0x4, R18 ;  /* 0x00000004000e7825 */ /* 0x000fe200078e0012 */
[----:B------:R-:W-:-:S03]  /*0ef0*/  IADD3 R2, PT, PT, R2, 0x4, RZ ;  /* 0x0000000402027810 */ /* 0x000fc60007ffe0ff */
[----:B--2---:R-:W-:-:S05]  /*0f00*/  FADD R5, R10, R13 ;  /* 0x0000000d0a057221 */ /* 0x004fca0000000000 */
[----:B------:R1:W-:Y:S02]  /*0f10*/  STG.E desc[UR4][R14.64], R5 ;  /* 0x000000050e007986 */ /* 0x0003e4000c101904 */
.L_x_3:
[----:B------:R-:W-:Y:S05]  /*0f20*/  @!P1 EXIT ;  /* 0x000000000000994d */ /* 0x000fea0003800000 */
[----:B------:R-:W0:Y:S01]  /*0f30*/  LDC.64 R6, c[0x0][0x390] ;  /* 0x0000e400ff067b82 */ /* 0x000e220000000a00 */
[----:B-12---:R-:W-:Y:S01]  /*0f40*/  IMAD R15, R2, R0, R3 ;  /* 0x00000000020f7224 */ /* 0x006fe200078e0203 */
[----:B------:R-:W-:-:S06]  /*0f50*/  IADD3 R14, PT, PT, -R4, RZ, RZ ;  /* 0x000000ff040e7210 */ /* 0x000fcc0007ffe1ff */
[----:B------:R-:W1:Y:S08]  /*0f60*/  LDC.64 R8, c[0x0][0x380] ;  /* 0x0000e000ff087b82 */ /* 0x000e700000000a00 */
[----:B------:R-:W2:Y:S02]  /*0f70*/  LDC.64 R10, c[0x0][0x388] ;  /* 0x0000e200ff0a7b82 */ /* 0x000ea40000000a00 */
.L_x_4:
[----:B--2---:R-:W-:-:S04]  /*0f80*/  IMAD.WIDE R4, R15, 0x4, R10 ;  /* 0x000000040f047825 */ /* 0x004fc800078e020a */
[C---:B-1----:R-:W-:Y:S02]  /*0f90*/  IMAD.WIDE R12, R15.reuse, 0x4, R8 ;  /* 0x000000040f0c7825 */ /* 0x042fe400078e0208 */
[----:B------:R-:W2:Y:S04]  /*0fa0*/  LDG.E R5, desc[UR4][R4.64] ;  /* 0x0000000404057981 */ /* 0x000ea8000c1e1900 */
[----:B------:R-:W2:Y:S01]  /*0fb0*/  LDG.E R12, desc[UR4][R12.64] ;  /* 0x000000040c0c7981 */ /* 0x000ea2000c1e1900 */
[----:B------:R-:W-:Y:S01]  /*0fc0*/  IADD3 R14, PT, PT, R14, 0x1, RZ ;  /* 0x000000010e0e7810 */ /* 0x000fe20007ffe0ff */
[C---:B0--3--:R-:W-:Y:S01]  /*0fd0*/  IMAD.WIDE R2, R15.reuse, 0x4, R6 ;  /* 0x000000040f027825 */ /* 0x049fe200078e0206 */
[----:B------:R-:W-:Y:S02]  /*0fe0*/  IADD3 R15, PT, PT, R15, R0, RZ ;  /* 0x000000000f0f7210 */ /* 0x000fe40007ffe0ff */
[----:B------:R-:W-:Y:S01]  /*0ff0*/  ISETP.NE.AND P0, PT, R14, RZ, PT ;  /* 0x000000ff0e00720c */ /* 0x000fe20003f05270 */
[----:B--2---:R-:W-:-:S05]  /*1000*/  FADD R17, R12, R5 ;  /* 0x000000050c117221 */ /* 0x004fca0000000000 */
[----:B------:R3:W-:Y:S07]  /*1010*/  STG.E desc[UR4][R2.64], R17 ;  /* 0x0000001102007986 */ /* 0x0007ee000c101904 */
[----:B------:R-:W-:Y:S05]  /*1020*/  @P0 BRA `(.L_x_4) ;  /* 0xfffffffc00d40947 */ /* 0x000fea000383ffff */
[----:B------:R-:W-:Y:S05]  /*1030*/  EXIT ;  /* 0x000000000000794d */ /* 0x000fea0003800000 */
.L_x_5:
[----:B------:R-:W-:-:S00]  /*1040*/  BRA `(.L_x_5) ;  /* 0xfffffffc00fc7947 */ /* 0x000fc0000383ffff */
[----:B------:R-:W-:-:S00]  /*1050*/  NOP ;  /* 0x0000000000007918 */ /* 0x000fc00000000000 */
        /* <DEDUP_REMOVED lines=10> */
.L_x_13:


//--------------------- .text._Z6perRowPfS_S_i    --------------------------
	.section	.text._Z6perRowPfS_S_i,"ax",@progbits
	.align	128
        .global         _Z6perRowPfS_S_i
        .type           _Z6perRowPfS_S_i,@function
        .size           _Z6perRowPfS_S_i,(.L_x_14 - _Z6perRowPfS_S_i)
        .other          _Z6perRowPfS_S_i,@"STO_CUDA_ENTRY STV_DEFAULT"
_Z6perRowPfS_S_i:
.text._Z6perRowPfS_S_i:
[----:B------:R-:W-:Y:S01]  /*0000*/  LDC R1, c[0x0][0x37c] ;  /* 0x0000df00ff017b82 */ /* 0x000fe20000000800 */
[----:B------:R-:W0:Y:S07]  /*0010*/  S2R R0, SR_TID.X ;  /* 0x0000000000007919 */ /* 0x000e2e0000002100 */
[----:B------:R-:W0:Y:S08]  /*0020*/  S2UR UR4, SR_CTAID.X ;  /* 0x00000000000479c3 */ /* 0x000e300000002500 */
[----:B------:R-:W0:Y:S08]  /*0030*/  LDC R3, c[0x0][0x360] ;  /* 0x0000d800ff037b82 */ /* 0x000e300000000800 */
[----:B------:R-:W1:Y:S01]  /*0040*/  LDC R2, c[0x0][0x398] ;  /* 0x0000e600ff027b82 */ /* 0x000e620000000800 */
[----:B0-----:R-:W-:-:S05]  /*0050*/  IMAD R3, R3, UR4, R0 ;  /* 0x0000000403037c24 */ /* 0x001fca000f8e0200 */
[----:B-1----:R-:W-:-:S13]  /*0060*/  ISETP.GE.AND P0, PT, R3, R2, PT ;  /* 0x000000020300720c */ /* 0x002fda0003f06270 */
[----:B------:R-:W-:Y:S05]  /*0070*/  @P0 EXIT ;  /* 0x000000000000094d */ /* 0x000fea0003800000 */
[----:B------:R-:W-:-:S13]  /*0080*/  ISETP.GE.AND P0, PT, R2, 0x1, PT ;  /* 0x000000010200780c */ /* 0x000fda0003f06270 */
[----:B------:R-:W-:Y:S05]  /*0090*/  @!P0 EXIT ;  /* 0x000000000000894d */ /* 0x000fea0003800000 */
[C---:B------:R-:W-:Y:S01]  /*00a0*/  ISETP.GE.U32.AND P1, PT, R2.reuse, 0x10, PT ;  /* 0x000000100200780c */ /* 0x040fe20003f26070 */
[----:B------:R-:W-:Y:S01]  /*00b0*/  IMAD R0, R3, R2, RZ ;  /* 0x0000000203007224 */ /* 0x000fe200078e02ff */
[----:B------:R-:W-:Y:S01]  /*00c0*/  LOP3.LUT R14, R2, 0xf, RZ, 0xc0, !PT ;  /* 0x0000000f020e7812 */ /* 0x000fe200078ec0ff */
[----:B------:R-:W0:Y:S01]  /*00d0*/  LDCU.64 UR12, c[0x0][0x358] ;  /* 0x00006b00ff0c77ac */ /* 0x000e220008000a00 */
[----:B------:R-:W-:Y:S02]  /*00e0*/  HFMA2 R3, -RZ, RZ, 0, 0 ;  /* 0x00000000ff037431 */ /* 0x000fe400000001ff */
[----:B------:R-:W-:-:S07]  /*00f0*/  ISETP.NE.AND P0, PT, R14, RZ, PT ;  /* 0x000000ff0e00720c */ /* 0x000fce0003f05270 */
[----:B------:R-:W-:Y:S06]  /*0100*/  @!P1 BRA `(.L_x_6) ;  /* 0x0000000400609947 */ /* 0x000fec0003800000 */
[----:B------:R-:W1:Y:S01]  /*0110*/  LDCU.128 UR4, c[0x0][0x380] ;  /* 0x00007000ff0477ac */ /* 0x000e620008000c00 */
[----:B------:R-:W-:Y:S02]  /*0120*/  LOP3.LUT R3, R2, 0x7ffffff0, RZ, 0xc0, !PT ;  /* 0x7ffffff002037812 */ /* 0x000fe400078ec0ff */
[----:B------:R-:W-:Y:S01]  /*0130*/  MOV R10, R0 ;  /* 0x00000000000a7202 */ /* 0x000fe20000000f00 */
[----:B------:R-:W2:Y:S01]  /*0140*/  LDCU.64 UR10, c[0x0][0x390] ;  /* 0x00007200ff0a77ac */ /* 0x000ea20008000a00 */
[----:B------:R-:W-:Y:S01]  /*0150*/  IADD3 R11, PT, PT, -R3, RZ, RZ ;  /* 0x000000ff030b7210 */ /* 0x000fe20007ffe1ff */
[----:B-1----:R-:W-:Y:S02]  /*0160*/  UIADD3 UR8, UP0, UPT, UR4, 0x20, URZ ;  /* 0x0000002004087890 */ /* 0x002fe4000ff1e0ff */
[----:B------:R-:W-:Y:S02]  /*0170*/  UIADD3 UR6, UP1, UPT, UR6, 0x20, URZ ;  /* 0x0000002006067890 */ /* 0x000fe4000ff3e0ff */
[----:B--2---:R-:W-:-:S02]  /*0180*/  UIADD3 UR4, UP2, UPT, UR10, 0x20, URZ ;  /* 0x000000200a047890 */ /* 0x004fc4000ff5e0ff */
[----:B------:R-:W-:Y:S02]  /*0190*/  UIADD3.X UR9, UPT, UPT, URZ, UR5, URZ, UP0, !UPT ;  /* 0x00000005ff097290 */ /* 0x000fe400087fe4ff */
[----:B------:R-:W-:Y:S02]  /*01a0*/  UIADD3.X UR7, UPT, UPT, URZ, UR7, URZ, UP1, !UPT ;  /* 0x00000007ff077290 */ /* 0x000fe40008ffe4ff */
[----:B------:R-:W-:-:S12]  /*01b0*/  UIADD3.X UR5, UPT, UPT, URZ, UR11, URZ, UP2, !UPT ;  /* 0x0000000bff057290 */ /* 0x000fd800097fe4ff */
.L_x_7:
[----:B------:R-:W-:Y:S02]  /*01c0*/  MOV R4, UR8 ;  /* 0x0000000800047c02 */ /* 0x000fe40008000f00 */
[----:B------:R-:W-:Y:S02]  /*01d0*/  MOV R5, UR9 ;  /* 0x0000000900057c02 */ /* 0x000fe40008000f00 */
[----:B------:R-:W-:Y:S02]  /*01e0*/  MOV R6, UR6 ;  /* 0x0000000600067c02 */ /* 0x000fe40008000f00 */
[----:B------:R-:W-:Y:S01]  /*01f0*/  MOV R7, UR7 ;  /* 0x0000000700077c02 */ /* 0x000fe20008000f00 */
[----:B------:R-:W-:-:S04]  /*0200*/  IMAD.WIDE R4, R10, 0x4, R4 ;  /* 0x000000040a047825 */ /* 0x000fc800078e0204 */
[----:B------:R-:W-:Y:S01]  /*0210*/  IMAD.WIDE R6, R10, 0x4, R6 ;  /* 0x000000040a067825 */ /* 0x000fe200078e0206 */
[----:B0-----:R-:W2:Y:S04]  /*0220*/  LDG.E R12, desc[UR12][R4.64+-0x20] ;  /* 0xffffe00c040c7981 */ /* 0x001ea8000c1e1900 */
[----:B----4-:R-:W2:Y:S01]  /*0230*/  LDG.E R13, desc[UR12][R6.64+-0x20] ;  /* 0xffffe00c060d7981 */ /* 0x010ea2000c1e1900 */
[----:B------:R-:W-:Y:S02]  /*0240*/  MOV R8, UR4 ;  /* 0x0000000400087c02 */ /* 0x000fe40008000f00 */
[----:B------:R-:W-:-:S03]  /*0250*/  MOV R9, UR5 ;  /* 0x0000000500097c02 */ /* 0x000fc60008000f00 */
[----:B------:R-:W-:-:S04]  /*0260*/  IMAD.WIDE R8, R10, 0x4, R8 ;  /* 0x000000040a087825 */ /* 0x000fc800078e0208 */
[----:B--2---:R-:W-:-:S05]  /*0270*/  FADD R13, R12, R13 ;  /* 0x0000000d0c0d7221 */ /* 0x004fca0000000000 */
[----:B------:R0:W-:Y:S04]  /*0280*/  STG.E desc[UR12][R8.64+-0x20], R13 ;  /* 0xffffe00d08007986 */ /* 0x0001e8000c10190c */
[----:B------:R-:W2:Y:S04]  /*0290*/  LDG.E R12, desc[UR12][R4.64+-0x1c] ;  /* 0xffffe40c040c7981 */ /* 0x000ea8000c1e1900 */
[----:B------:R-:W2:Y:S02]  /*02a0*/  LDG.E R15, desc[UR12][R6.64+-0x1c] ;  /* 0xffffe40c060f7981 */ /* 0x000ea4000c1e1900 */
[----:B--2---:R-:W-:-:S05]  /*02b0*/  FADD R15, R12, R15 ;  /* 0x0000000f0c0f7221 */ /* 0x004fca0000000000 */
[----:B------:R1:W-:Y:S04]  /*02c0*/  STG.E desc[UR12][R8.64+-0x1c], R15 ;  /* 0xffffe40f08007986 */ /* 0x0003e8000c10190c */
[----:B------:R-:W2:Y:S04]  /*02d0*/  LDG.E R12, desc[UR12][R4.64+-0x18] ;  /* 0xffffe80c040c7981 */ /* 0x000ea8000c1e1900 */
[----:B------:R-:W2:Y:S02]  /*02e0*/  LDG.E R17, desc[UR12][R6.64+-0x18] ;  /* 0xffffe80c06117981 */ /* 0x000ea4000c1e1900 */
[----:B--2---:R-:W-:-:S05]  /*02f0*/  FADD R17, R12, R17 ;  /* 0x000000110c117221 */ /* 0x004fca0000000000 */
[----:B------:R2:W-:Y:S04]  /*0300*/  STG.E desc[UR12][R8.64+-0x18], R17 ;  /* 0xffffe81108007986 */ /* 0x0005e8000c10190c */
[----:B------:R-:W3:Y:S04]  /*0310*/  LDG.E R12, desc[UR12][R4.64+-0x14] ;  /* 0xffffec0c040c7981 */ /* 0x000ee8000c1e1900 */
[----:B------:R-:W3:Y:S02]  /*0320*/  LDG.E R19, desc[UR12][R6.64+-0x14] ;  /* 0xffffec0c06137981 */ /* 0x000ee4000c1e1900 */
[----:B---3--:R-:W-:-:S05]  /*0330*/  FADD R19, R12, R19 ;  /* 0x000000130c137221 */ /* 0x008fca0000000000 */
[----:B------:R3:W-:Y:S04]  /*0340*/  STG.E desc[UR12][R8.64+-0x14], R19 ;  /* 0xffffec1308007986 */ /* 0x0007e8000c10190c */
[----:B------:R-:W4:Y:S04]  /*0350*/  LDG.E R12, desc[UR12][R4.64+-0x10] ;  /* 0xfffff00c040c7981 */ /* 0x000f28000c1e1900 */
[----:B0-----:R-:W4:Y:S02]  /*0360*/  LDG.E R13, desc[UR12][R6.64+-0x10] ;  /* 0xfffff00c060d7981 */ /* 0x001f24000c1e1900 */
[----:B----4-:R-:W-:-:S05]  /*0370*/  FADD R13, R12, R13 ;  /* 0x0000000d0c0d7221 */ /* 0x010fca0000000000 */
[----:B------:R0:W-:Y:S04]  /*0380*/  STG.E desc[UR12][R8.64+-0x10], R13 ;  /* 0xfffff00d08007986 */ /* 0x0001e8000c10190c */
[----:B------:R-:W4:Y:S04]  /*0390*/  LDG.E R12, desc[UR12][R4.64+-0xc] ;  /* 0xfffff40c040c7981 */ /* 0x000f28000c1e1900 */
[----:B-1----:R-:W4:Y:S02]  /*03a0*/  LDG.E R15, desc[UR12][R6.64+-0xc] ;  /* 0xfffff40c060f7981 */ /* 0x002f24000c1e1900 */
[----:B----4-:R-:W-:-:S05]  /*03b0*/  FADD R15, R12, R15 ;  /* 0x0000000f0c0f7221 */ /* 0x010fca0000000000 */
[----:B------:R1:W-:Y:S04]  /*03c0*/  STG.E desc[UR12][R8.64+-0xc], R15 ;  /* 0xfffff40f08007986 */ /* 0x0003e8000c10190c */
[----:B------:R-:W4:Y:S04]  /*03d0*/  LDG.E R12, desc[UR12][R4.64+-0x8] ;  /* 0xfffff80c040c7981 */ /* 0x000f28000c1e1900 */
[----:B--2---:R-:W4:Y:S02]  /*03e0*/  LDG.E R17, desc[UR12][R6.64+-0x8] ;  /* 0xfffff80c06117981 */ /* 0x004f24000c1e1900 */
[----:B----4-:R-:W-:-:S05]  /*03f0*/  FADD R17, R12, R17 ;  /* 0x000000110c117221 */ /* 0x010fca0000000000 */
[----:B------:R2:W-:Y:S04]  /*0400*/  STG.E desc[UR12][R8.64+-0x8], R17 ;  /* 0xfffff81108007986 */ /* 0x0005e8000c10190c */
[----:B------:R-:W4:Y:S04]  /*0410*/  LDG.E R12, desc[UR12][R4.64+-0x4] ;  /* 0xfffffc0c040c7981 */ /* 0x000f28000c1e1900 */
[----:B---3--:R-:W4:Y:S02]  /*0420*/  LDG.E R19, desc[UR12][R6.64+-0x4] ;  /* 0xfffffc0c06137981 */ /* 0x008f24000c1e1900 */
[----:B----4-:R-:W-:-:S05]  /*0430*/  FADD R19, R12, R19 ;  /* 0x000000130c137221 */ /* 0x010fca0000000000 */
        /* <DEDUP_REMOVED lines=21> */
[----:B------:R-:W5:Y:S04]  /*0590*/  LDG.E R12, desc[UR12][R4.64+0x14] ;  /* 0x0000140c040c7981 */ /* 0x000f68000c1e1900 */
[----:B-1----:R-:W5:Y:S02]  /*05a0*/  LDG.E R15, desc[UR12][R6.64+0x14] ;  /* 0x0000140c060f7981 */ /* 0x002f64000c1e1900 */
[----:B-----5:R-:W-:-:S05]  /*05b0*/  FADD R15, R12, R15 ;  /* 0x0000000f0c0f7221 */ /* 0x020fca0000000000 */
[----:B------:R4:W-:Y:S04]  /*05c0*/  STG.E desc[UR12][R8.64+0x14], R15 ;  /* 0x0000140f08007986 */ /* 0x0009e8000c10190c */
[----:B------:R-:W5:Y:S04]  /*05d0*/  LDG.E R12, desc[UR12][R4.64+0x18] ;  /* 0x0000180c040c7981 */ /* 0x000f68000c1e1900 */
[----:B--2---:R-:W5:Y:S01]  /*05e0*/  LDG.E R17, desc[UR12][R6.64+0x18] ;  /* 0x0000180c06117981 */ /* 0x004f62000c1e1900 */
[----:B------:R-:W-:Y:S01]  /*05f0*/  IADD3 R11, PT, PT, R11, 0x10, RZ ;  /* 0x000000100b0b7810 */ /* 0x000fe20007ffe0ff */
[----:B-----5:R-:W-:-:S05]  /*0600*/  FADD R17, R12, R17 ;  /* 0x000000110c117221 */ /* 0x020fca0000000000 */
[----:B------:R4:W-:Y:S04]  /*0610*/  STG.E desc[UR12][R8.64+0x18], R17 ;  /* 0x0000181108007986 */ /* 0x0009e8000c10190c */
[----:B------:R-:W2:Y:S04]  /*0620*/  LDG.E R12, desc[UR12][R4.64+0x1c] ;  /* 0x00001c0c040c7981 */ /* 0x000ea8000c1e1900 */
[----:B---3--:R-:W2:Y:S01]  /*0630*/  LDG.E R19, desc[UR12][R6.64+0x1c] ;  /* 0x00001c0c06137981 */ /* 0x008ea2000c1e1900 */
[----:B------:R-:W-:Y:S02]  /*0640*/  ISETP.NE.AND P1, PT, R11, RZ, PT ;  /* 0x000000ff0b00720c */ /* 0x000fe40003f25270 */
[----:B------:R-:W-:Y:S01]  /*0650*/  IADD3 R10, PT, PT, R10, 0x10, RZ ;  /* 0x000000100a0a7810 */ /* 0x000fe20007ffe0ff */
[----:B--2---:R-:W-:-:S05]  /*0660*/  FADD R19, R12, R19 ;  /* 0x000000130c137221 */ /* 0x004fca0000000000 */
[----:B------:R4:W-:Y:S05]  /*0670*/  STG.E desc[UR12][R8.64+0x1c], R19 ;  /* 0x00001c1308007986 */ /* 0x0009ea000c10190c */
[----:B------:R-:W-:Y:S05]  /*0680*/  @P1 BRA `(.L_x_7) ;  /* 0xfffffff800cc1947 */ /* 0x000fea000383ffff */
.L_x_6:
[----:B0-----:R-:W-:Y:S05]  /*0690*/  @!P0 EXIT ;  /* 0x000000000000894d */ /* 0x001fea0003800000 */
[----:B------:R-:W-:Y:S02]  /*06a0*/  ISETP.GE.U32.AND P0, PT, R14, 0x8, PT ;  /* 0x000000080e00780c */ /* 0x000fe40003f06070 */
[----:B------:R-:W-:-:S04]  /*06b0*/  LOP3.LUT R12, R2, 0x7, RZ, 0xc0, !PT ;  /* 0x00000007020c7812 */ /* 0x000fc800078ec0ff */
[----:B------:R-:W-:-:S07]  /*06c0*/  ISETP.NE.AND P1, PT, R12, RZ, PT ;  /* 0x000000ff0c00720c */ /* 0x000fce0003f25270 */
[----:B------:R-:W-:Y:S06]  /*06d0*/  @!P0 BRA `(.L_x_8) ;  /* 0x0000000000a08947 */ /* 0x000fec0003800000 */
[----:B------:R-:W0:Y:S01]  /*06e0*/  LDC.64 R4, c[0x0][0x380] ;  /* 0x0000e000ff047b82 */ /* 0x000e220000000a00 */
[----:B------:R-:W-:-:S07]  /*06f0*/  IADD3 R11, PT, PT, R0, R3, RZ ;  /* 0x00000003000b7210 */ /* 0x000fce0007ffe0ff */
[----:B------:R-:W1:Y:S08]  /*0700*/  LDC.64 R6, c[0x0][0x388] ;  /* 0x0000e200ff067b82 */ /* 0x000e700000000a00 */
[----:B----4-:R-:W2:Y:S01]  /*0710*/  LDC.64 R8, c[0x0][0x390] ;  /* 0x0000e400ff087b82 */ /* 0x010ea20000000a00 */
[----:B0-----:R-:W-:-:S05]  /*0720*/  IMAD.WIDE R4, R11, 0x4, R4 ;  /* 0x000000040b047825 */ /* 0x001fca00078e0204 */
[----:B------:R-:W3:Y:S01]  /*0730*/  LDG.E R10, desc[UR12][R4.64] ;  /* 0x0000000c040a7981 */ /* 0x000ee2000c1e1900 */
[----:B-1----:R-:W-:-:S05]  /*0740*/  IMAD.WIDE R6, R11, 0x4, R6 ;  /* 0x000000040b067825 */ /* 0x002fca00078e0206 */
[----:B------:R-:W3:Y:S01]  /*0750*/  LDG.E R13, desc[UR12][R6.64] ;  /* 0x0000000c060d7981 */ /* 0x000ee2000c1e1900 */
[----:B--2---:R-:W-:-:S04]  /*0760*/  IMAD.WIDE R8, R11, 0x4, R8 ;  /* 0x000000040b087825 */ /* 0x004fc800078e0208 */
[----:B---3--:R-:W-:-:S05]  /*0770*/  FADD R13, R10, R13 ;  /* 0x0000000d0a0d7221 */ /* 0x008fca0000000000 */
        /* <DEDUP_REMOVED lines=25> */
[----:B------:R-:W2:Y:S04]  /*0910*/  LDG.E R10, desc[UR12][R4.64+0x1c] ;  /* 0x00001c0c040a7981 */ /* 0x000ea8000c1e1900 */
[----:B---3--:R-:W2:Y:S01]  /*0920*/  LDG.E R17, desc[UR12][R6.64+0x1c] ;  /* 0x00001c0c06117981 */ /* 0x008ea2000c1e1900 */
[----:B------:R-:W-:Y:S01]  /*0930*/  IADD3 R3, PT, PT, R3, 0x8, RZ ;  /* 0x0000000803037810 */ /* 0x000fe20007ffe0ff */
[----:B--2---:R-:W-:-:S05]  /*0940*/  FADD R17, R10, R17 ;  /* 0x000000110a117221 */ /* 0x004fca0000000000 */
[----:B------:R0:W-:Y:S02]  /*0950*/  STG.E desc[UR12][R8.64+0x1c], R17 ;  /* 0x00001c1108007986 */ /* 0x0001e4000c10190c */
.L_x_8:
[----:B------:R-:W-:Y:S05]  /*0960*/  @!P1 EXIT ;  /* 0x000000000000994d */ /* 0x000fea0003800000 */
[----:B------:R-:W-:Y:S02]  /*0970*/  ISETP.GE.U32.AND P0, PT, R12, 0x4, PT ;  /* 0x000000040c00780c */ /* 0x000fe40003f06070 */
[----:B------:R-:W-:-:S04]  /*0980*/  LOP3.LUT R2, R2, 0x3, RZ, 0xc0, !PT ;  /* 0x0000000302027812 */ /* 0x000fc800078ec0ff */
[----:B------:R-:W-:-:S07]  /*0990*/  ISETP.NE.AND P1, PT, R2, RZ, PT ;  /* 0x000000ff0200720c */ /* 0x000fce0003f25270 */
[----:B------:R-:W-:Y:S06]  /*09a0*/  @!P0 BRA `(.L_x_9) ;  /* 0x0000000000608947 */ /* 0x000fec0003800000 */
[----:B------:R-:W1:Y:S01]  /*09b0*/  LDC.64 R4, c[0x0][0x380] ;  /* 0x0000e000ff047b82 */ /* 0x000e620000000a00 */
[----:B0---4-:R-:W-:-:S07]  /*09c0*/  IADD3 R13, PT, PT, R0, R3, RZ ;  /* 0x00000003000d7210 */ /* 0x011fce0007ffe0ff */
[----:B------:R-:W0:Y:S08]  /*09d0*/  LDC.64 R6, c[0x0][0x388] ;  /* 0x0000e200ff067b82 */ /* 0x000e300000000a00 */
[----:B------:R-:W2:Y:S01]  /*09e0*/  LDC.64 R8, c[0x0][0x390] ;  /* 0x0000e400ff087b82 */ /* 0x000ea20000000a00 */
[----:B-1----:R-:W-:-:S05]  /*09f0*/  IMAD.WIDE R4, R13, 0x4, R4 ;  /* 0x000000040d047825 */ /* 0x002fca00078e0204 */
[----:B------:R-:W3:Y:S01]  /*0a00*/  LDG.E R10, desc[UR12][R4.64] ;  /* 0x0000000c040a7981 */ /* 0x000ee2000c1e1900 */
[----:B0-----:R-:W-:-:S05]  /*0a10*/  IMAD.WIDE R6, R13, 0x4, R6 ;  /* 0x000000040d067825 */ /* 0x001fca00078e0206 */
        /* <DEDUP_REMOVED lines=12> */
[----:B------:R-:W2:Y:S04]  /*0ae0*/  LDG.E R10, desc[UR12][R4.64+0xc] ;  /* 0x00000c0c040a7981 */ /* 0x000ea8000c1e1900 */
[----:B------:R-:W2:Y:S01]  /*0af0*/  LDG.E R17, desc[UR12][R6.64+0xc] ;  /* 0x00000c0c06117981 */ /* 0x000ea2000c1e1900 */
[----:B------:R-:W-:Y:S01]  /*0b00*/  IADD3 R3, PT, PT, R3, 0x4, RZ ;  /* 0x0000000403037810 */ /* 0x000fe20007ffe0ff */
[----:B--2---:R-:W-:-:S05]  /*0b10*/  FADD R17, R10, R17 ;  /* 0x000000110a117221 */ /* 0x004fca0000000000 */
[----:B------:R1:W-:Y:S02]  /*0b20*/  STG.E desc[UR12][R8.64+0xc], R17 ;  /* 0x00000c1108007986 */ /* 0x0003e4000c10190c */
.L_x_9:
[----:B------:R-:W-:Y:S05]  /*0b30*/  @!P1 EXIT ;  /* 0x000000000000994d */ /* 0x000fea0003800000 */
[----:B01--4-:R-:W0:Y:S01]  /*0b40*/  LDC.64 R8, c[0x0][0x390] ;  /* 0x0000e400ff087b82 */ /* 0x013e220000000a00 */
[----:B------:R-:W-:Y:S02]  /*0b50*/  IADD3 R15, PT, PT, R0, R3, RZ ;  /* 0x00000003000f7210 */ /* 0x000fe40007ffe0ff */
[----:B------:R-:W-:-:S05]  /*0b60*/  IADD3 R0, PT, PT, -R2, RZ, RZ ;  /* 0x000000ff02007210 */ /* 0x000fca0007ffe1ff */
[----:B------:R-:W1:Y:S08]  /*0b70*/  LDC.64 R12, c[0x0][0x380] ;  /* 0x0000e000ff0c7b82 */ /* 0x000e700000000a00 */
[----:B------:R-:W2:Y:S02]  /*0b80*/  LDC.64 R10, c[0x0][0x388] ;  /* 0x0000e200ff0a7b82 */ /* 0x000ea40000000a00 */
.L_x_10:
[----:B--2---:R-:W-:-:S04]  /*0b90*/  IMAD.WIDE R4, R15, 0x4, R10 ;  /* 0x000000040f047825 */ /* 0x004fc800078e020a */
[C---:B-1----:R-:W-:Y:S02]  /*0ba0*/  IMAD.WIDE R6, R15.reuse, 0x4, R12 ;  /* 0x000000040f067825 */ /* 0x042fe400078e020c */
[----:B------:R-:W2:Y:S04]  /*0bb0*/  LDG.E R5, desc[UR12][R4.64] ;  /* 0x0000000c04057981 */ /* 0x000ea8000c1e1900 */
[----:B------:R-:W2:Y:S01]  /*0bc0*/  LDG.E R6, desc[UR12][R6.64] ;  /* 0x0000000c06067981 */ /* 0x000ea2000c1e1900 */
[----:B------:R-:W-:Y:S01]  /*0bd0*/  IADD3 R0, PT, PT, R0, 0x1, RZ ;  /* 0x0000000100007810 */ /* 0x000fe20007ffe0ff */
[C---:B0--3--:R-:W-:Y:S01]  /*0be0*/  IMAD.WIDE R2, R15.reuse, 0x4, R8 ;  /* 0x000000040f027825 */ /* 0x049fe200078e0208 */
[----:B------:R-:W-:Y:S02]  /*0bf0*/  IADD3 R15, PT, PT, R15, 0x1, RZ ;  /* 0x000000010f0f7810 */ /* 0x000fe40007ffe0ff */
[----:B------:R-:W-:Y:S01]  /*0c00*/  ISETP.NE.AND P0, PT, R0, RZ, PT ;  /* 0x000000ff0000720c */ /* 0x000fe20003f05270 */
[----:B--2---:R-:W-:-:S05]  /*0c10*/  FADD R17, R6, R5 ;  /* 0x0000000506117221 */ /* 0x004fca0000000000 */
[----:B------:R3:W-:Y:S07]  /*0c20*/  STG.E desc[UR12][R2.64], R17 ;  /* 0x0000001102007986 */ /* 0x0007ee000c10190c */
[----:B------:R-:W-:Y:S05]  /*0c30*/  @P0 BRA `(.L_x_10) ;  /* 0xfffffffc00d40947 */ /* 0x000fea000383ffff */
[----:B------:R-:W-:Y:S05]  /*0c40*/  EXIT ;  /* 0x000000000000794d */ /* 0x000fea0003800000 */
.L_x_11:
        /* <DEDUP_REMOVED lines=11> */
.L_x_14:


//--------------------- .text._Z16MatrixSumElementPfS_S_i --------------------------
	.section	.text._Z16MatrixSumElementPfS_S_i,"ax",@progbits
	.align	128
        .global         _Z16MatrixSumElementPfS_S_i
        .type           _Z16MatrixSumElementPfS_S_i,@function
        .size           _Z16MatrixSumElementPfS_S_i,(.L_x_15 - _Z16MatrixSumElementPfS_S_i)
        .other          _Z16MatrixSumElementPfS_S_i,@"STO_CUDA_ENTRY STV_DEFAULT"
_Z16MatrixSumElementPfS_S_i:
.text._Z16MatrixSumElementPfS_S_i:
[----:B------:R-:W-:Y:S01]  /*0000*/  LDC R1, c[0x0][0x37c] ;  /* 0x0000df00ff017b82 */ /* 0x000fe20000000800 */
[----:B------:R-:W0:Y:S07]  /*0010*/  S2R R3, SR_TID.X ;  /* 0x0000000000037919 */ /* 0x000e2e0000002100 */
[----:B------:R-:W0:Y:S01]  /*0020*/  S2UR UR4, SR_CTAID.X ;  /* 0x00000000000479c3 */ /* 0x000e220000002500 */
[----:B------:R-:W1:Y:S01]  /*0030*/  LDCU UR6, c[0x0][0x398] ;  /* 0x00007300ff0677ac */ /* 0x000e620008000800 */
[----:B------:R-:W2:Y:S06]  /*0040*/  S2R R5, SR_TID.Y ;  /* 0x0000000000057919 */ /* 0x000eac0000002200 */
[----:B------:R-:W0:Y:S08]  /*0050*/  LDC R0, c[0x0][0x360] ;  /* 0x0000d800ff007b82 */ /* 0x000e300000000800 */
[----:B------:R-:W2:Y:S08]  /*0060*/  S2UR UR5, SR_CTAID.Y ;  /* 0x00000000000579c3 */ /* 0x000eb00000002600 */
[----:B------:R-:W2:Y:S01]  /*0070*/  LDC R2, c[0x0][0x364] ;  /* 0x0000d900ff027b82 */ /* 0x000ea20000000800 */
[----:B0-----:R-:W-:-:S02]  /*0080*/  IMAD R0, R0, UR4, R3 ;  /* 0x0000000400007c24 */ /* 0x001fc4000f8e0203 */
[----:B--2---:R-:W-:-:S04]  /*0090*/  IMAD R3, R2, UR5, R5 ;  /* 0x0000000502037c24 */ /* 0x004fc8000f8e0205 */
[----:B-1----:R-:W-:Y:S01]  /*00a0*/  IMAD R9, R3, UR6, R0 ;  /* 0x0000000603097c24 */ /* 0x002fe2000f8e0200 */
[----:B------:R-:W-:-:S04]  /*00b0*/  VIMNMX R2, PT, PT, R0, R3, !PT ;  /* 0x0000000300027248 */ /* 0x000fc80007fe0100 */
[----:B------:R-:W-:-:S13]  /*00c0*/  ISETP.GE.AND P0, PT, R2, UR6, PT ;  /* 0x0000000602007c0c */ /* 0x000fda000bf06270 */
[----:B------:R-:W-:Y:S05]  /*00d0*/  @P0 EXIT ;  /* 0x000000000000094d */ /* 0x000fea0003800000 */
[----:B------:R-:W0:Y:S01]  /*00e0*/  LDC.64 R2, c[0x0][0x380] ;  /* 0x0000e000ff027b82 */ /* 0x000e220000000a00 */
[----:B------:R-:W1:Y:S07]  /*00f0*/  LDCU.64 UR4, c[0x0][0x358] ;  /* 0x00006b00ff0477ac */ /* 0x000e6e0008000a00 */
[----:B------:R-:W2:Y:S08]  /*0100*/  LDC.64 R4, c[0x0][0x388] ;  /* 0x0000e200ff047b82 */ /* 0x000eb00000000a00 */
[----:B------:R-:W3:Y:S01]  /*0110*/  LDC.64 R6, c[0x0][0x390] ;  /* 0x0000e400ff067b82 */ /* 0x000ee20000000a00 */
[----:B0-----:R-:W-:-:S06]  /*0120*/  IMAD.WIDE R2, R9, 0x4, R2 ;  /* 0x0000000409027825 */ /* 0x001fcc00078e0202 */
[----:B-1----:R-:W4:Y:S01]  /*0130*/  LDG.E R2, desc[UR4][R2.64] ;  /* 0x0000000402027981 */ /* 0x002f22000c1e1900 */
[----:B--2---:R-:W-:-:S06]  /*0140*/  IMAD.WIDE R4, R9, 0x4, R4 ;  /* 0x0000000409047825 */ /* 0x004fcc00078e0204 */
[----:B------:R-:W4:Y:S01]  /*0150*/  LDG.E R5, desc[UR4][R4.64] ;  /* 0x0000000404057981 */ /* 0x000f22000c1e1900 */
[----:B---3--:R-:W-:-:S04]  /*0160*/  IMAD.WIDE R6, R9, 0x4, R6 ;  /* 0x0000000409067825 */ /* 0x008fc800078e0206 */
[----:B----4-:R-:W-:-:S05]  /*0170*/  FADD R9, R2, R5 ;  /* 0x0000000502097221 */ /* 0x010fca0000000000 */
[----:B------:R-:W-:Y:S01]  /*0180*/  STG.E desc[UR4][R6.64], R9 ;  /* 0x0000000906007986 */ /* 0x000fe2000c101904 */
[----:B------:R-:W-:Y:S05]  /*0190*/  EXIT ;  /* 0x000000000000794d */ /* 0x000fea0003800000 */
.L_x_12:
        /* <DEDUP_REMOVED lines=14> */
.L_x_15:


//--------------------- .nv.shared.reserved.0     --------------------------
	.section	.nv.shared.reserved.0,"aw",@nobits
	.weak		__nv_reservedSMEM_offset_0_alias
	.size		__nv_reservedSMEM_offset_0_alias, 0, 64
	.other		__nv_reservedSMEM_offset_0_alias,@"STO_CUDA_RESERVED_SHARED STV_DEFAULT"
__nv_reservedSMEM_offset_0_alias:
	.zero		0
	.zero		64


//--------------------- .nv.constant0._Z6perColPfS_S_i --------------------------
	.section	.nv.constant0._Z6perColPfS_S_i,"a",@progbits
	.sectionflags	@""
	.align	4
.nv.constant0._Z6perColPfS_S_i:
	.zero		924


//--------------------- .nv.constant0._Z6perRowPfS_S_i --------------------------
	.section	.nv.constant0._Z6perRowPfS_S_i,"a",@progbits
	.sectionflags	@""
	.align	4
.nv.constant0._Z6perRowPfS_S_i:
	.zero		924


//--------------------- .nv.constant0._Z16MatrixSumElementPfS_S_i --------------------------
	.section	.nv.constant0._Z16MatrixSumElementPfS_S_i,"a",@progbits
	.sectionflags	@""
	.align	4
.nv.constant0._Z16MatrixSumElementPfS_S_i:
	.zero		924


//--------------------- SYMBOLS --------------------------

	.type		.nv.reservedSmem.offset0,@object
	.size		.nv.reservedSmem.offset0,0x4
